//
// Generated by NVIDIA NVVM Compiler
//
// Compiler Build ID: CL-36424714
// Cuda compilation tools, release 13.0, V13.0.88
// Based on NVVM 20.0.0
//

.version 9.0
.target sm_100
.address_size 64

	// .globl	_Z7kernel1PtPKtiimmiPKi

.visible .entry _Z7kernel1PtPKtiimmiPKi(
	.param .u64 .ptr .align 1 _Z7kernel1PtPKtiimmiPKi_param_0,
	.param .u64 .ptr .align 1 _Z7kernel1PtPKtiimmiPKi_param_1,
	.param .u32 _Z7kernel1PtPKtiimmiPKi_param_2,
	.param .u32 _Z7kernel1PtPKtiimmiPKi_param_3,
	.param .u64 _Z7kernel1PtPKtiimmiPKi_param_4,
	.param .u64 _Z7kernel1PtPKtiimmiPKi_param_5,
	.param .u32 _Z7kernel1PtPKtiimmiPKi_param_6,
	.param .u64 .ptr .align 1 _Z7kernel1PtPKtiimmiPKi_param_7
)
{
	.reg .pred 	%p<55>;
	.reg .b16 	%rs<16>;
	.reg .b32 	%r<166>;
	.reg .b64 	%rd<88>;

	ld.param.u64 	%rd11, [_Z7kernel1PtPKtiimmiPKi_param_1];
	ld.param.u32 	%r79, [_Z7kernel1PtPKtiimmiPKi_param_2];
	ld.param.u32 	%r82, [_Z7kernel1PtPKtiimmiPKi_param_3];
	ld.param.u64 	%rd9, [_Z7kernel1PtPKtiimmiPKi_param_4];
	ld.param.u64 	%rd10, [_Z7kernel1PtPKtiimmiPKi_param_5];
	ld.param.u32 	%r81, [_Z7kernel1PtPKtiimmiPKi_param_6];
	ld.param.u64 	%rd12, [_Z7kernel1PtPKtiimmiPKi_param_7];
	cvta.to.global.u64 	%rd1, %rd11;
	cvta.to.global.u64 	%rd2, %rd12;
	mov.u32 	%r1, %ctaid.x;
	mov.u32 	%r83, %ctaid.y;
	mov.u32 	%r84, %ntid.y;
	mul.lo.s32 	%r2, %r83, %r84;
	mov.u32 	%r3, %tid.y;
	add.s32 	%r4, %r2, %r3;
	mov.u32 	%r85, %ctaid.z;
	mov.u32 	%r86, %ntid.z;
	mov.u32 	%r87, %tid.z;
	mad.lo.s32 	%r88, %r85, %r86, %r87;
	setp.ge.s32 	%p1, %r4, %r79;
	setp.ge.s32 	%p2, %r88, %r82;
	or.pred  	%p3, %p1, %p2;
	@%p3 bra 	$L__BB0_41;
	shr.s32 	%r6, %r81, 1;
	setp.lt.s32 	%p4, %r6, 1;
	mov.b32 	%r163, 0;
	mov.u32 	%r164, %r163;
	@%p4 bra 	$L__BB0_38;
	shr.u32 	%r7, %r81, 1;
	sub.s32 	%r8, %r4, %r7;
	mad.lo.s32 	%r92, %r82, %r1, %r88;
	cvt.u64.u32 	%rd13, %r92;
	mul.lo.s64 	%rd3, %rd10, %rd13;
	add.s32 	%r93, %r81, %r4;
	sub.s32 	%r9, %r93, %r7;
	setp.lt.u32 	%p5, %r6, 4;
	mov.b32 	%r164, 0;
	mov.u32 	%r160, %r164;
	@%p5 bra 	$L__BB0_21;
	and.b32  	%r160, %r6, 2147483644;
	neg.s32 	%r141, %r160;
	add.s32 	%r96, %r3, %r81;
	add.s32 	%r97, %r96, %r2;
	sub.s32 	%r98, %r97, %r7;
	add.s32 	%r140, %r98, -2;
	add.s64 	%rd87, %rd2, 8;
	add.s32 	%r139, %r8, 3;
	mov.b32 	%r164, 0;
$L__BB0_4:
	.pragma "nounroll";
	add.s32 	%r17, %r139, -2;
	add.s32 	%r18, %r139, -3;
	setp.lt.s32 	%p6, %r18, 0;
	setp.ge.s32 	%p7, %r18, %r79;
	mov.b32 	%r144, 0;
	or.pred  	%p8, %p6, %p7;
	@%p8 bra 	$L__BB0_6;
	cvt.u64.u32 	%rd14, %r18;
	add.s64 	%rd15, %rd3, %rd14;
	shl.b64 	%rd16, %rd15, 1;
	add.s64 	%rd17, %rd1, %rd16;
	ld.global.nc.u16 	%rs1, [%rd17];
	cvt.u32.u16 	%r144, %rs1;
$L__BB0_6:
	add.s32 	%r21, %r140, 1;
	setp.lt.s32 	%p9, %r21, 0;
	setp.ge.s32 	%p10, %r21, %r79;
	or.pred  	%p11, %p9, %p10;
	@%p11 bra 	$L__BB0_8;
	cvt.u64.u32 	%rd18, %r21;
	add.s64 	%rd19, %rd3, %rd18;
	shl.b64 	%rd20, %rd19, 1;
	add.s64 	%rd21, %rd1, %rd20;
	ld.global.nc.u16 	%rs2, [%rd21];
	cvt.u32.u16 	%r101, %rs2;
	add.s32 	%r144, %r144, %r101;
$L__BB0_8:
	ld.global.nc.u32 	%r103, [%rd87+-8];
	mad.lo.s32 	%r24, %r103, %r144, %r164;
	setp.lt.s32 	%p12, %r17, 0;
	setp.ge.s32 	%p13, %r17, %r79;
	mov.b32 	%r146, 0;
	or.pred  	%p14, %p12, %p13;
	@%p14 bra 	$L__BB0_10;
	cvt.u64.u32 	%rd22, %r17;
	add.s64 	%rd23, %rd3, %rd22;
	shl.b64 	%rd24, %rd23, 1;
	add.s64 	%rd25, %rd1, %rd24;
	ld.global.nc.u16 	%rs3, [%rd25];
	cvt.u32.u16 	%r146, %rs3;
$L__BB0_10:
	setp.lt.s32 	%p15, %r140, 0;
	setp.ge.s32 	%p16, %r140, %r79;
	or.pred  	%p17, %p15, %p16;
	@%p17 bra 	$L__BB0_12;
	cvt.u64.u32 	%rd26, %r140;
	add.s64 	%rd27, %rd3, %rd26;
	shl.b64 	%rd28, %rd27, 1;
	add.s64 	%rd29, %rd1, %rd28;
	ld.global.nc.u16 	%rs4, [%rd29];
	cvt.u32.u16 	%r104, %rs4;
	add.s32 	%r146, %r146, %r104;
$L__BB0_12:
	ld.global.nc.u32 	%r106, [%rd87+-4];
	mad.lo.s32 	%r29, %r106, %r146, %r24;
	add.s32 	%r30, %r17, 1;
	setp.lt.s32 	%p18, %r30, 0;
	setp.ge.s32 	%p19, %r30, %r79;
	mov.b32 	%r148, 0;
	or.pred  	%p20, %p18, %p19;
	@%p20 bra 	$L__BB0_14;
	cvt.u64.u32 	%rd30, %r30;
	add.s64 	%rd31, %rd3, %rd30;
	shl.b64 	%rd32, %rd31, 1;
	add.s64 	%rd33, %rd1, %rd32;
	ld.global.nc.u16 	%rs5, [%rd33];
	cvt.u32.u16 	%r148, %rs5;
$L__BB0_14:
	add.s32 	%r33, %r140, -1;
	setp.lt.s32 	%p21, %r33, 0;
	setp.ge.s32 	%p22, %r33, %r79;
	or.pred  	%p23, %p21, %p22;
	@%p23 bra 	$L__BB0_16;
	cvt.u64.u32 	%rd34, %r33;
	add.s64 	%rd35, %rd3, %rd34;
	shl.b64 	%rd36, %rd35, 1;
	add.s64 	%rd37, %rd1, %rd36;
	ld.global.nc.u16 	%rs6, [%rd37];
	cvt.u32.u16 	%r107, %rs6;
	add.s32 	%r148, %r148, %r107;
$L__BB0_16:
	ld.global.nc.u32 	%r109, [%rd87];
	mad.lo.s32 	%r36, %r109, %r148, %r29;
	setp.lt.s32 	%p24, %r139, 0;
	setp.ge.s32 	%p25, %r139, %r79;
	mov.b32 	%r150, 0;
	or.pred  	%p26, %p24, %p25;
	@%p26 bra 	$L__BB0_18;
	cvt.u64.u32 	%rd38, %r139;
	add.s64 	%rd39, %rd3, %rd38;
	shl.b64 	%rd40, %rd39, 1;
	add.s64 	%rd41, %rd1, %rd40;
	ld.global.nc.u16 	%rs7, [%rd41];
	cvt.u32.u16 	%r150, %rs7;
$L__BB0_18:
	add.s32 	%r110, %r140, -2;
	setp.lt.s32 	%p27, %r110, 0;
	setp.ge.s32 	%p28, %r110, %r79;
	or.pred  	%p29, %p27, %p28;
	@%p29 bra 	$L__BB0_20;
	cvt.u64.u32 	%rd42, %r110;
	add.s64 	%rd43, %rd3, %rd42;
	shl.b64 	%rd44, %rd43, 1;
	add.s64 	%rd45, %rd1, %rd44;
	ld.global.nc.u16 	%rs8, [%rd45];
	cvt.u32.u16 	%r112, %rs8;
	add.s32 	%r150, %r150, %r112;
$L__BB0_20:
	ld.global.nc.u32 	%r113, [%rd87+4];
	mad.lo.s32 	%r164, %r113, %r150, %r36;
	add.s32 	%r141, %r141, 4;
	add.s32 	%r140, %r140, -4;
	add.s64 	%rd87, %rd87, 16;
	add.s32 	%r139, %r139, 4;
	setp.ne.s32 	%p30, %r141, 0;
	@%p30 bra 	$L__BB0_4;
$L__BB0_21:
	and.b32  	%r115, %r6, 3;
	setp.eq.s32 	%p31, %r115, 0;
	mov.u32 	%r163, %r6;
	@%p31 bra 	$L__BB0_38;
	setp.eq.s32 	%p32, %r115, 1;
	@%p32 bra 	$L__BB0_32;
	add.s32 	%r49, %r8, %r160;
	setp.lt.s32 	%p33, %r49, 0;
	setp.ge.s32 	%p34, %r49, %r79;
	mov.b32 	%r155, 0;
	or.pred  	%p35, %p33, %p34;
	@%p35 bra 	$L__BB0_25;
	cvt.u64.u32 	%rd46, %r49;
	add.s64 	%rd47, %rd3, %rd46;
	shl.b64 	%rd48, %rd47, 1;
	add.s64 	%rd49, %rd1, %rd48;
	ld.global.nc.u16 	%rs9, [%rd49];
	cvt.u32.u16 	%r155, %rs9;
$L__BB0_25:
	not.b32 	%r117, %r160;
	add.s32 	%r52, %r9, %r117;
	setp.lt.s32 	%p36, %r52, 0;
	setp.ge.s32 	%p37, %r52, %r79;
	or.pred  	%p38, %p36, %p37;
	@%p38 bra 	$L__BB0_27;
	cvt.u64.u32 	%rd50, %r52;
	add.s64 	%rd51, %rd3, %rd50;
	shl.b64 	%rd52, %rd51, 1;
	add.s64 	%rd53, %rd1, %rd52;
	ld.global.nc.u16 	%rs10, [%rd53];
	cvt.u32.u16 	%r118, %rs10;
	add.s32 	%r155, %r155, %r118;
$L__BB0_27:
	mul.wide.u32 	%rd54, %r160, 4;
	add.s64 	%rd7, %rd2, %rd54;
	ld.global.nc.u32 	%r120, [%rd7];
	mad.lo.s32 	%r55, %r120, %r155, %r164;
	add.s32 	%r56, %r49, 1;
	setp.lt.s32 	%p39, %r56, 0;
	setp.ge.s32 	%p40, %r56, %r79;
	mov.b32 	%r157, 0;
	or.pred  	%p41, %p39, %p40;
	@%p41 bra 	$L__BB0_29;
	cvt.u64.u32 	%rd55, %r56;
	add.s64 	%rd56, %rd3, %rd55;
	shl.b64 	%rd57, %rd56, 1;
	add.s64 	%rd58, %rd1, %rd57;
	ld.global.nc.u16 	%rs11, [%rd58];
	cvt.u32.u16 	%r157, %rs11;
$L__BB0_29:
	sub.s32 	%r121, %r9, %r160;
	add.s32 	%r59, %r121, -2;
	setp.lt.s32 	%p42, %r59, 0;
	setp.ge.s32 	%p43, %r59, %r79;
	or.pred  	%p44, %p42, %p43;
	@%p44 bra 	$L__BB0_31;
	cvt.u64.u32 	%rd59, %r59;
	add.s64 	%rd60, %rd3, %rd59;
	shl.b64 	%rd61, %rd60, 1;
	add.s64 	%rd62, %rd1, %rd61;
	ld.global.nc.u16 	%rs12, [%rd62];
	cvt.u32.u16 	%r122, %rs12;
	add.s32 	%r157, %r157, %r122;
$L__BB0_31:
	ld.global.nc.u32 	%r123, [%rd7+4];
	mad.lo.s32 	%r164, %r123, %r157, %r55;
	add.s32 	%r160, %r160, 2;
$L__BB0_32:
	and.b32  	%r124, %r81, 2;
	setp.eq.s32 	%p45, %r124, 0;
	mov.u32 	%r163, %r6;
	@%p45 bra 	$L__BB0_38;
	add.s32 	%r67, %r8, %r160;
	setp.lt.s32 	%p46, %r67, 0;
	setp.ge.s32 	%p47, %r67, %r79;
	mov.b32 	%r162, 0;
	or.pred  	%p48, %p46, %p47;
	@%p48 bra 	$L__BB0_35;
	cvt.u64.u32 	%rd63, %r67;
	add.s64 	%rd64, %rd3, %rd63;
	shl.b64 	%rd65, %rd64, 1;
	add.s64 	%rd66, %rd1, %rd65;
	ld.global.nc.u16 	%rs13, [%rd66];
	cvt.u32.u16 	%r162, %rs13;
$L__BB0_35:
	not.b32 	%r126, %r160;
	add.s32 	%r70, %r9, %r126;
	setp.lt.s32 	%p49, %r70, 0;
	setp.ge.s32 	%p50, %r70, %r79;
	or.pred  	%p51, %p49, %p50;
	@%p51 bra 	$L__BB0_37;
	cvt.u64.u32 	%rd67, %r70;
	add.s64 	%rd68, %rd3, %rd67;
	shl.b64 	%rd69, %rd68, 1;
	add.s64 	%rd70, %rd1, %rd69;
	ld.global.nc.u16 	%rs14, [%rd70];
	cvt.u32.u16 	%r127, %rs14;
	add.s32 	%r162, %r162, %r127;
$L__BB0_37:
	mul.wide.u32 	%rd71, %r160, 4;
	add.s64 	%rd72, %rd2, %rd71;
	ld.global.nc.u32 	%r128, [%rd72];
	mad.lo.s32 	%r164, %r128, %r162, %r164;
	mov.u32 	%r163, %r6;
$L__BB0_38:
	shr.u32 	%r129, %r81, 31;
	add.s32 	%r130, %r81, %r129;
	shr.s32 	%r131, %r130, 1;
	sub.s32 	%r132, %r4, %r131;
	add.s32 	%r76, %r132, %r163;
	setp.lt.s32 	%p52, %r76, 0;
	setp.ge.s32 	%p53, %r76, %r79;
	or.pred  	%p54, %p52, %p53;
	@%p54 bra 	$L__BB0_40;
	mul.wide.u32 	%rd73, %r163, 4;
	add.s64 	%rd74, %rd2, %rd73;
	ld.global.nc.u32 	%r133, [%rd74];
	mad.lo.s32 	%r134, %r82, %r1, %r88;
	cvt.s64.s32 	%rd75, %r134;
	cvt.u64.u32 	%rd76, %r76;
	mad.lo.s64 	%rd77, %rd10, %rd75, %rd76;
	shl.b64 	%rd78, %rd77, 1;
	add.s64 	%rd79, %rd1, %rd78;
	ld.global.nc.u16 	%rs15, [%rd79];
	cvt.u32.u16 	%r135, %rs15;
	mad.lo.s32 	%r164, %r133, %r135, %r164;
$L__BB0_40:
	ld.param.u64 	%rd86, [_Z7kernel1PtPKtiimmiPKi_param_0];
	add.s32 	%r136, %r81, -1;
	shr.s32 	%r137, %r164, %r136;
	mad.lo.s32 	%r138, %r82, %r1, %r88;
	cvt.s64.s32 	%rd80, %r138;
	cvt.u64.u32 	%rd81, %r4;
	mad.lo.s64 	%rd82, %rd9, %rd80, %rd81;
	cvta.to.global.u64 	%rd83, %rd86;
	shl.b64 	%rd84, %rd82, 1;
	add.s64 	%rd85, %rd83, %rd84;
	st.global.u16 	[%rd85], %r137;
$L__BB0_41:
	ret;

}
	// .globl	_Z7kernel2PtPKtiimmiPKi
.visible .entry _Z7kernel2PtPKtiimmiPKi(
	.param .u64 .ptr .align 1 _Z7kernel2PtPKtiimmiPKi_param_0,
	.param .u64 .ptr .align 1 _Z7kernel2PtPKtiimmiPKi_param_1,
	.param .u32 _Z7kernel2PtPKtiimmiPKi_param_2,
	.param .u32 _Z7kernel2PtPKtiimmiPKi_param_3,
	.param .u64 _Z7kernel2PtPKtiimmiPKi_param_4,
	.param .u64 _Z7kernel2PtPKtiimmiPKi_param_5,
	.param .u32 _Z7kernel2PtPKtiimmiPKi_param_6,
	.param .u64 .ptr .align 1 _Z7kernel2PtPKtiimmiPKi_param_7
)
{
	.reg .pred 	%p<55>;
	.reg .b16 	%rs<16>;
	.reg .b32 	%r<193>;
	.reg .b64 	%rd<92>;

	ld.param.u64 	%rd11, [_Z7kernel2PtPKtiimmiPKi_param_1];
	ld.param.u32 	%r84, [_Z7kernel2PtPKtiimmiPKi_param_2];
	ld.param.u32 	%r86, [_Z7kernel2PtPKtiimmiPKi_param_3];
	ld.param.u64 	%rd10, [_Z7kernel2PtPKtiimmiPKi_param_5];
	ld.param.u32 	%r85, [_Z7kernel2PtPKtiimmiPKi_param_6];
	ld.param.u64 	%rd12, [_Z7kernel2PtPKtiimmiPKi_param_7];
	cvta.to.global.u64 	%rd1, %rd11;
	cvta.to.global.u64 	%rd2, %rd12;
	mov.u32 	%r1, %ctaid.x;
	mov.u32 	%r88, %ctaid.y;
	mov.u32 	%r89, %ntid.y;
	mul.lo.s32 	%r2, %r88, %r89;
	mov.u32 	%r3, %tid.y;
	add.s32 	%r4, %r2, %r3;
	mov.u32 	%r90, %ctaid.z;
	mov.u32 	%r91, %ntid.z;
	mov.u32 	%r92, %tid.z;
	mad.lo.s32 	%r93, %r90, %r91, %r92;
	setp.ge.s32 	%p1, %r4, %r84;
	setp.ge.s32 	%p2, %r93, %r86;
	or.pred  	%p3, %p1, %p2;
	@%p3 bra 	$L__BB1_41;
	shr.s32 	%r6, %r85, 1;
	setp.lt.s32 	%p4, %r6, 1;
	mov.b32 	%r190, 0;
	mov.u32 	%r191, %r190;
	@%p4 bra 	$L__BB1_38;
	shr.u32 	%r7, %r85, 1;
	sub.s32 	%r8, %r4, %r7;
	cvt.u64.u32 	%rd13, %r93;
	cvt.u64.u32 	%rd14, %r1;
	mad.lo.s64 	%rd3, %rd10, %rd13, %rd14;
	add.s32 	%r97, %r85, %r4;
	sub.s32 	%r9, %r97, %r7;
	setp.lt.u32 	%p5, %r6, 4;
	mov.b32 	%r191, 0;
	mov.u32 	%r187, %r191;
	@%p5 bra 	$L__BB1_21;
	and.b32  	%r187, %r6, 2147483644;
	neg.s32 	%r168, %r187;
	mul.lo.s32 	%r100, %r3, 3;
	mad.lo.s32 	%r101, %r2, 3, %r100;
	mad.lo.s32 	%r102, %r85, 3, %r101;
	mul.lo.s32 	%r103, %r7, 3;
	sub.s32 	%r167, %r102, %r103;
	add.s32 	%r104, %r3, %r85;
	add.s32 	%r105, %r104, %r2;
	sub.s32 	%r106, %r105, %r7;
	add.s32 	%r166, %r106, -2;
	add.s64 	%rd91, %rd2, 8;
	add.s32 	%r165, %r8, 3;
	sub.s32 	%r164, %r101, %r103;
	mul.lo.s32 	%r163, %r8, 3;
	mov.b32 	%r191, 0;
$L__BB1_4:
	.pragma "nounroll";
	add.s32 	%r23, %r165, -2;
	add.s32 	%r109, %r165, -3;
	setp.lt.s32 	%p6, %r109, 0;
	setp.ge.s32 	%p7, %r109, %r84;
	mov.b32 	%r171, 0;
	or.pred  	%p8, %p6, %p7;
	@%p8 bra 	$L__BB1_6;
	cvt.u64.u32 	%rd15, %r163;
	add.s64 	%rd16, %rd3, %rd15;
	shl.b64 	%rd17, %rd16, 1;
	add.s64 	%rd18, %rd1, %rd17;
	ld.global.nc.u16 	%rs1, [%rd18];
	cvt.u32.u16 	%r171, %rs1;
$L__BB1_6:
	add.s32 	%r110, %r166, 1;
	setp.lt.s32 	%p9, %r110, 0;
	setp.ge.s32 	%p10, %r110, %r84;
	or.pred  	%p11, %p9, %p10;
	@%p11 bra 	$L__BB1_8;
	add.s32 	%r111, %r167, -3;
	cvt.u64.u32 	%rd19, %r111;
	add.s64 	%rd20, %rd3, %rd19;
	shl.b64 	%rd21, %rd20, 1;
	add.s64 	%rd22, %rd1, %rd21;
	ld.global.nc.u16 	%rs2, [%rd22];
	cvt.u32.u16 	%r112, %rs2;
	add.s32 	%r171, %r171, %r112;
$L__BB1_8:
	ld.global.nc.u32 	%r114, [%rd91+-8];
	mad.lo.s32 	%r28, %r114, %r171, %r191;
	setp.lt.s32 	%p12, %r23, 0;
	setp.ge.s32 	%p13, %r23, %r84;
	mov.b32 	%r173, 0;
	or.pred  	%p14, %p12, %p13;
	@%p14 bra 	$L__BB1_10;
	add.s32 	%r115, %r164, 3;
	cvt.u64.u32 	%rd23, %r115;
	add.s64 	%rd24, %rd3, %rd23;
	shl.b64 	%rd25, %rd24, 1;
	add.s64 	%rd26, %rd1, %rd25;
	ld.global.nc.u16 	%rs3, [%rd26];
	cvt.u32.u16 	%r173, %rs3;
$L__BB1_10:
	setp.lt.s32 	%p15, %r166, 0;
	setp.ge.s32 	%p16, %r166, %r84;
	or.pred  	%p17, %p15, %p16;
	@%p17 bra 	$L__BB1_12;
	add.s32 	%r116, %r167, -6;
	cvt.u64.u32 	%rd27, %r116;
	add.s64 	%rd28, %rd3, %rd27;
	shl.b64 	%rd29, %rd28, 1;
	add.s64 	%rd30, %rd1, %rd29;
	ld.global.nc.u16 	%rs4, [%rd30];
	cvt.u32.u16 	%r117, %rs4;
	add.s32 	%r173, %r173, %r117;
$L__BB1_12:
	ld.global.nc.u32 	%r119, [%rd91+-4];
	mad.lo.s32 	%r33, %r119, %r173, %r28;
	add.s32 	%r120, %r23, 1;
	setp.lt.s32 	%p18, %r120, 0;
	setp.ge.s32 	%p19, %r120, %r84;
	mov.b32 	%r175, 0;
	or.pred  	%p20, %p18, %p19;
	@%p20 bra 	$L__BB1_14;
	add.s32 	%r121, %r164, 6;
	cvt.u64.u32 	%rd31, %r121;
	add.s64 	%rd32, %rd3, %rd31;
	shl.b64 	%rd33, %rd32, 1;
	add.s64 	%rd34, %rd1, %rd33;
	ld.global.nc.u16 	%rs5, [%rd34];
	cvt.u32.u16 	%r175, %rs5;
$L__BB1_14:
	add.s32 	%r122, %r166, -1;
	setp.lt.s32 	%p21, %r122, 0;
	setp.ge.s32 	%p22, %r122, %r84;
	or.pred  	%p23, %p21, %p22;
	@%p23 bra 	$L__BB1_16;
	add.s32 	%r123, %r167, -9;
	cvt.u64.u32 	%rd35, %r123;
	add.s64 	%rd36, %rd3, %rd35;
	shl.b64 	%rd37, %rd36, 1;
	add.s64 	%rd38, %rd1, %rd37;
	ld.global.nc.u16 	%rs6, [%rd38];
	cvt.u32.u16 	%r124, %rs6;
	add.s32 	%r175, %r175, %r124;
$L__BB1_16:
	ld.global.nc.u32 	%r126, [%rd91];
	mad.lo.s32 	%r38, %r126, %r175, %r33;
	setp.lt.s32 	%p24, %r165, 0;
	setp.ge.s32 	%p25, %r165, %r84;
	mov.b32 	%r177, 0;
	or.pred  	%p26, %p24, %p25;
	@%p26 bra 	$L__BB1_18;
	add.s32 	%r127, %r164, 9;
	cvt.u64.u32 	%rd39, %r127;
	add.s64 	%rd40, %rd3, %rd39;
	shl.b64 	%rd41, %rd40, 1;
	add.s64 	%rd42, %rd1, %rd41;
	ld.global.nc.u16 	%rs7, [%rd42];
	cvt.u32.u16 	%r177, %rs7;
$L__BB1_18:
	add.s32 	%r128, %r166, -2;
	setp.lt.s32 	%p27, %r128, 0;
	setp.ge.s32 	%p28, %r128, %r84;
	or.pred  	%p29, %p27, %p28;
	@%p29 bra 	$L__BB1_20;
	add.s32 	%r129, %r167, -12;
	cvt.u64.u32 	%rd43, %r129;
	add.s64 	%rd44, %rd3, %rd43;
	shl.b64 	%rd45, %rd44, 1;
	add.s64 	%rd46, %rd1, %rd45;
	ld.global.nc.u16 	%rs8, [%rd46];
	cvt.u32.u16 	%r130, %rs8;
	add.s32 	%r177, %r177, %r130;
$L__BB1_20:
	ld.global.nc.u32 	%r131, [%rd91+4];
	mad.lo.s32 	%r191, %r131, %r177, %r38;
	add.s32 	%r168, %r168, 4;
	add.s32 	%r167, %r167, -12;
	add.s32 	%r166, %r166, -4;
	add.s64 	%rd91, %rd91, 16;
	add.s32 	%r165, %r165, 4;
	add.s32 	%r164, %r164, 12;
	add.s32 	%r163, %r163, 12;
	setp.ne.s32 	%p30, %r168, 0;
	@%p30 bra 	$L__BB1_4;
$L__BB1_21:
	and.b32  	%r133, %r6, 3;
	setp.eq.s32 	%p31, %r133, 0;
	mov.u32 	%r190, %r6;
	@%p31 bra 	$L__BB1_38;
	setp.eq.s32 	%p32, %r133, 1;
	@%p32 bra 	$L__BB1_32;
	add.s32 	%r54, %r8, %r187;
	setp.lt.s32 	%p33, %r54, 0;
	setp.ge.s32 	%p34, %r54, %r84;
	mov.b32 	%r182, 0;
	or.pred  	%p35, %p33, %p34;
	@%p35 bra 	$L__BB1_25;
	mul.lo.s32 	%r135, %r54, 3;
	cvt.u64.u32 	%rd47, %r135;
	add.s64 	%rd48, %rd3, %rd47;
	shl.b64 	%rd49, %rd48, 1;
	add.s64 	%rd50, %rd1, %rd49;
	ld.global.nc.u16 	%rs9, [%rd50];
	cvt.u32.u16 	%r182, %rs9;
$L__BB1_25:
	not.b32 	%r136, %r187;
	add.s32 	%r57, %r9, %r136;
	setp.lt.s32 	%p36, %r57, 0;
	setp.ge.s32 	%p37, %r57, %r84;
	or.pred  	%p38, %p36, %p37;
	@%p38 bra 	$L__BB1_27;
	mul.lo.s32 	%r137, %r57, 3;
	cvt.u64.u32 	%rd51, %r137;
	add.s64 	%rd52, %rd3, %rd51;
	shl.b64 	%rd53, %rd52, 1;
	add.s64 	%rd54, %rd1, %rd53;
	ld.global.nc.u16 	%rs10, [%rd54];
	cvt.u32.u16 	%r138, %rs10;
	add.s32 	%r182, %r182, %r138;
$L__BB1_27:
	mul.wide.u32 	%rd55, %r187, 4;
	add.s64 	%rd7, %rd2, %rd55;
	ld.global.nc.u32 	%r140, [%rd7];
	mad.lo.s32 	%r60, %r140, %r182, %r191;
	add.s32 	%r61, %r54, 1;
	setp.lt.s32 	%p39, %r61, 0;
	setp.ge.s32 	%p40, %r61, %r84;
	mov.b32 	%r184, 0;
	or.pred  	%p41, %p39, %p40;
	@%p41 bra 	$L__BB1_29;
	mul.lo.s32 	%r141, %r61, 3;
	cvt.u64.u32 	%rd56, %r141;
	add.s64 	%rd57, %rd3, %rd56;
	shl.b64 	%rd58, %rd57, 1;
	add.s64 	%rd59, %rd1, %rd58;
	ld.global.nc.u16 	%rs11, [%rd59];
	cvt.u32.u16 	%r184, %rs11;
$L__BB1_29:
	sub.s32 	%r142, %r9, %r187;
	add.s32 	%r64, %r142, -2;
	setp.lt.s32 	%p42, %r64, 0;
	setp.ge.s32 	%p43, %r64, %r84;
	or.pred  	%p44, %p42, %p43;
	@%p44 bra 	$L__BB1_31;
	mul.lo.s32 	%r143, %r64, 3;
	cvt.u64.u32 	%rd60, %r143;
	add.s64 	%rd61, %rd3, %rd60;
	shl.b64 	%rd62, %rd61, 1;
	add.s64 	%rd63, %rd1, %rd62;
	ld.global.nc.u16 	%rs12, [%rd63];
	cvt.u32.u16 	%r144, %rs12;
	add.s32 	%r184, %r184, %r144;
$L__BB1_31:
	ld.global.nc.u32 	%r145, [%rd7+4];
	mad.lo.s32 	%r191, %r145, %r184, %r60;
	add.s32 	%r187, %r187, 2;
$L__BB1_32:
	and.b32  	%r146, %r85, 2;
	setp.eq.s32 	%p45, %r146, 0;
	mov.u32 	%r190, %r6;
	@%p45 bra 	$L__BB1_38;
	add.s32 	%r72, %r8, %r187;
	setp.lt.s32 	%p46, %r72, 0;
	setp.ge.s32 	%p47, %r72, %r84;
	mov.b32 	%r189, 0;
	or.pred  	%p48, %p46, %p47;
	@%p48 bra 	$L__BB1_35;
	mul.lo.s32 	%r148, %r72, 3;
	cvt.u64.u32 	%rd64, %r148;
	add.s64 	%rd65, %rd3, %rd64;
	shl.b64 	%rd66, %rd65, 1;
	add.s64 	%rd67, %rd1, %rd66;
	ld.global.nc.u16 	%rs13, [%rd67];
	cvt.u32.u16 	%r189, %rs13;
$L__BB1_35:
	not.b32 	%r149, %r187;
	add.s32 	%r75, %r9, %r149;
	setp.lt.s32 	%p49, %r75, 0;
	setp.ge.s32 	%p50, %r75, %r84;
	or.pred  	%p51, %p49, %p50;
	@%p51 bra 	$L__BB1_37;
	mul.lo.s32 	%r150, %r75, 3;
	cvt.u64.u32 	%rd68, %r150;
	add.s64 	%rd69, %rd3, %rd68;
	shl.b64 	%rd70, %rd69, 1;
	add.s64 	%rd71, %rd1, %rd70;
	ld.global.nc.u16 	%rs14, [%rd71];
	cvt.u32.u16 	%r151, %rs14;
	add.s32 	%r189, %r189, %r151;
$L__BB1_37:
	mul.wide.u32 	%rd72, %r187, 4;
	add.s64 	%rd73, %rd2, %rd72;
	ld.global.nc.u32 	%r152, [%rd73];
	mad.lo.s32 	%r191, %r152, %r189, %r191;
	mov.u32 	%r190, %r6;
$L__BB1_38:
	shr.u32 	%r153, %r85, 31;
	add.s32 	%r154, %r85, %r153;
	shr.s32 	%r155, %r154, 1;
	sub.s32 	%r156, %r4, %r155;
	add.s32 	%r81, %r156, %r190;
	setp.lt.s32 	%p52, %r81, 0;
	setp.ge.s32 	%p53, %r81, %r84;
	or.pred  	%p54, %p52, %p53;
	@%p54 bra 	$L__BB1_40;
	mul.wide.u32 	%rd74, %r190, 4;
	add.s64 	%rd75, %rd2, %rd74;
	ld.global.nc.u32 	%r157, [%rd75];
	cvt.u64.u32 	%rd76, %r93;
	mul.lo.s32 	%r158, %r81, 3;
	cvt.u64.u32 	%rd77, %r158;
	cvt.u64.u32 	%rd78, %r1;
	mad.lo.s64 	%rd79, %rd10, %rd76, %rd78;
	add.s64 	%rd80, %rd79, %rd77;
	shl.b64 	%rd81, %rd80, 1;
	add.s64 	%rd82, %rd1, %rd81;
	ld.global.nc.u16 	%rs15, [%rd82];
	cvt.u32.u16 	%r159, %rs15;
	mad.lo.s32 	%r191, %r157, %r159, %r191;
$L__BB1_40:
	ld.param.u64 	%rd90, [_Z7kernel2PtPKtiimmiPKi_param_4];
	ld.param.u64 	%rd89, [_Z7kernel2PtPKtiimmiPKi_param_0];
	add.s32 	%r160, %r85, -1;
	shr.s32 	%r161, %r191, %r160;
	cvt.u64.u32 	%rd83, %r93;
	mad.lo.s32 	%r162, %r4, 3, %r1;
	cvt.u64.u32 	%rd84, %r162;
	mad.lo.s64 	%rd85, %rd90, %rd83, %rd84;
	cvta.to.global.u64 	%rd86, %rd89;
	shl.b64 	%rd87, %rd85, 1;
	add.s64 	%rd88, %rd86, %rd87;
	st.global.u16 	[%rd88], %r161;
$L__BB1_41:
	ret;

}


// ===== COMPILED SASS (sm_100) =====

	.target	sm_100

	.elftype	@"ET_EXEC"


//--------------------- .note.nv.tkinfo           --------------------------
	.section	.note.nv.tkinfo,"",@"SHT_NOTE"
	.sectionflags	@"SHF_NOTE_NV_TKINFO"
	.tkinfo
        /*0018*/ 	.word	0x00000002
        /*0030*/ 	.string	""
        /*0030*/ 	.string	"ptxas"
        /*0030*/ 	.string	"Cuda compilation tools, release 13.0, V13.0.88"
        /*0030*/ 	.string	"Build cuda_13.0.r13.0/compiler.36424714_0"
        /*0030*/ 	.string	"-arch sm_100 -m 64 "



//--------------------- .note.nv.cuinfo           --------------------------
	.section	.note.nv.cuinfo,"",@"SHT_NOTE"
	.sectionflags	@"SHF_NOTE_NV_CUINFO"
        /*0018*/ 	.short	0x0002
        /*001a*/ 	.short	0x0064
        /*001c*/ 	.short	0x0082
	.zero		2


//--------------------- .nv.info                  --------------------------
	.section	.nv.info,"",@"SHT_CUDA_INFO"
	.align	4


	//----- nvinfo : EIATTR_REGCOUNT
	.align		4
        /*0000*/ 	.byte	0x04, 0x2f
        /*0002*/ 	.short	(.L_1 - .L_0)
	.align		4
.L_0:
        /*0004*/ 	.word	index@(_Z7kernel1PtPKtiimmiPKi)
        /*0008*/ 	.word	0x00000024


	//----- nvinfo : EIATTR_FRAME_SIZE
	.align		4
.L_1:
        /*000c*/ 	.byte	0x04, 0x11
        /*000e*/ 	.short	(.L_3 - .L_2)
	.align		4
.L_2:
        /*0010*/ 	.word	index@(_Z7kernel1PtPKtiimmiPKi)
        /*0014*/ 	.word	0x00000000


	//----- nvinfo : EIATTR_REGCOUNT
	.align		4
.L_3:
        /*0018*/ 	.byte	0x04, 0x2f
        /*001a*/ 	.short	(.L_5 - .L_4)
	.align		4
.L_4:
        /*001c*/ 	.word	index@(_Z7kernel2PtPKtiimmiPKi)
        /*0020*/ 	.word	0x00000020


	//----- nvinfo : EIATTR_FRAME_SIZE
	.align		4
.L_5:
        /*0024*/ 	.byte	0x04, 0x11
        /*0026*/ 	.short	(.L_7 - .L_6)
	.align		4
.L_6:
        /*0028*/ 	.word	index@(_Z7kernel2PtPKtiimmiPKi)
        /*002c*/ 	.word	0x00000000


	//----- nvinfo : EIATTR_MIN_STACK_SIZE
	.align		4
.L_7:
        /*0030*/ 	.byte	0x04, 0x12
        /*0032*/ 	.short	(.L_9 - .L_8)
	.align		4
.L_8:
        /*0034*/ 	.word	index@(_Z7kernel2PtPKtiimmiPKi)
        /*0038*/ 	.word	0x00000000


	//----- nvinfo : EIATTR_MIN_STACK_SIZE
	.align		4
.L_9:
        /*003c*/ 	.byte	0x04, 0x12
        /*003e*/ 	.short	(.L_11 - .L_10)
	.align		4
.L_10:
        /*0040*/ 	.word	index@(_Z7kernel1PtPKtiimmiPKi)
        /*0044*/ 	.word	0x00000000
.L_11:


//--------------------- .nv.compat                --------------------------
	.section	.nv.compat,"",@"SHT_CUDA_COMPAT_INFO"
	.align	4
        /*0000*/ 	.byte	0x02, 0x09, 0x00, 0x00, 0x02, 0x02, 0x01, 0x00, 0x02, 0x05, 0x05, 0x00, 0x03, 0x07, 0x01, 0x01
        /*0010*/ 	.byte	0x02, 0x03, 0x00, 0x00, 0x02, 0x06, 0x01, 0x00, 0x04, 0x0b, 0x08, 0x00, 0x09, 0x00, 0x00, 0x00
        /*0020*/ 	.byte	0x00, 0x00, 0x00, 0x00


//--------------------- .nv.info._Z7kernel2PtPKtiimmiPKi --------------------------
	.section	.nv.info._Z7kernel2PtPKtiimmiPKi,"",@"SHT_CUDA_INFO"
	.sectionflags	@""
	.align	4


	//----- nvinfo : EIATTR_CUDA_API_VERSION
	.align		4
        /*0000*/ 	.byte	0x04, 0x37
        /*0002*/ 	.short	(.L_13 - .L_12)
.L_12:
        /*0004*/ 	.word	0x00000082


	//----- nvinfo : EIATTR_KPARAM_INFO
	.align		4
.L_13:
        /*0008*/ 	.byte	0x04, 0x17
        /*000a*/ 	.short	(.L_15 - .L_14)
.L_14:
        /*000c*/ 	.word	0x00000000
        /*0010*/ 	.short	0x0007
        /*0012*/ 	.short	0x0030
        /*0014*/ 	.byte	0x00, 0xf5, 0x21, 0x00


	//----- nvinfo : EIATTR_KPARAM_INFO
	.align		4
.L_15:
        /*0018*/ 	.byte	0x04, 0x17
        /*001a*/ 	.short	(.L_17 - .L_16)
.L_16:
        /*001c*/ 	.word	0x00000000
        /*0020*/ 	.short	0x0006
        /*0022*/ 	.short	0x0028
        /*0024*/ 	.byte	0x00, 0xf0, 0x11, 0x00


	//----- nvinfo : EIATTR_KPARAM_INFO
	.align		4
.L_17:
        /*0028*/ 	.byte	0x04, 0x17
        /*002a*/ 	.short	(.L_19 - .L_18)
.L_18:
        /*002c*/ 	.word	0x00000000
        /*0030*/ 	.short	0x0005
        /*0032*/ 	.short	0x0020
        /*0034*/ 	.byte	0x00, 0xf0, 0x21, 0x00


	//----- nvinfo : EIATTR_KPARAM_INFO
	.align		4
.L_19:
        /*0038*/ 	.byte	0x04, 0x17
        /*003a*/ 	.short	(.L_21 - .L_20)
.L_20:
        /*003c*/ 	.word	0x00000000
        /*0040*/ 	.short	0x0004
        /*0042*/ 	.short	0x0018
        /*0044*/ 	.byte	0x00, 0xf0, 0x21, 0x00


	//----- nvinfo : EIATTR_KPARAM_INFO
	.align		4
.L_21:
        /*0048*/ 	.byte	0x04, 0x17
        /*004a*/ 	.short	(.L_23 - .L_22)
.L_22:
        /*004c*/ 	.word	0x00000000
        /*0050*/ 	.short	0x0003
        /*0052*/ 	.short	0x0014
        /*0054*/ 	.byte	0x00, 0xf0, 0x11, 0x00


	//----- nvinfo : EIATTR_KPARAM_INFO
	.align		4
.L_23:
        /*0058*/ 	.byte	0x04, 0x17
        /*005a*/ 	.short	(.L_25 - .L_24)
.L_24:
        /*005c*/ 	.word	0x00000000
        /*0060*/ 	.short	0x0002
        /*0062*/ 	.short	0x0010
        /*0064*/ 	.byte	0x00, 0xf0, 0x11, 0x00


	//----- nvinfo : EIATTR_KPARAM_INFO
	.align		4
.L_25:
        /*0068*/ 	.byte	0x04, 0x17
        /*006a*/ 	.short	(.L_27 - .L_26)
.L_26:
        /*006c*/ 	.word	0x00000000
        /*0070*/ 	.short	0x0001
        /*0072*/ 	.short	0x0008
        /*0074*/ 	.byte	0x00, 0xf5, 0x21, 0x00


	//----- nvinfo : EIATTR_KPARAM_INFO
	.align		4
.L_27:
        /*0078*/ 	.byte	0x04, 0x17
        /*007a*/ 	.short	(.L_29 - .L_28)
.L_28:
        /*007c*/ 	.word	0x00000000
        /*0080*/ 	.short	0x0000
        /*0082*/ 	.short	0x0000
        /*0084*/ 	.byte	0x00, 0xf5, 0x21, 0x00


	//----- nvinfo : EIATTR_SPARSE_MMA_MASK
	.align		4
.L_29:
        /*0088*/ 	.byte	0x03, 0x50
        /*008a*/ 	.short	0x0000


	//----- nvinfo : EIATTR_MAXREG_COUNT
	.align		4
        /*008c*/ 	.byte	0x03, 0x1b
        /*008e*/ 	.short	0x00ff


	//----- nvinfo : EIATTR_MERCURY_ISA_VERSION
	.align		4
        /*0090*/ 	.byte	0x03, 0x5f
        /*0092*/ 	.short	0x0101


	//----- nvinfo : EIATTR_VRC_CTA_INIT_COUNT
	.align		4
        /*0094*/ 	.byte	0x02, 0x4a
	.zero		1
	.zero		1


	//----- nvinfo : EIATTR_EXIT_INSTR_OFFSETS
	.align		4
        /*0098*/ 	.byte	0x04, 0x1c
        /*009a*/ 	.short	(.L_31 - .L_30)


	//   ....[0]....
.L_30:
        /*009c*/ 	.word	0x000000d0


	//   ....[1]....
        /*00a0*/ 	.word	0x00001180


	//----- nvinfo : EIATTR_CBANK_PARAM_SIZE
	.align		4
.L_31:
        /*00a4*/ 	.byte	0x03, 0x19
        /*00a6*/ 	.short	0x0038


	//----- nvinfo : EIATTR_PARAM_CBANK
	.align		4
        /*00a8*/ 	.byte	0x04, 0x0a
        /*00aa*/ 	.short	(.L_33 - .L_32)
	.align		4
.L_32:
        /*00ac*/ 	.word	index@(.nv.constant0._Z7kernel2PtPKtiimmiPKi)
        /*00b0*/ 	.short	0x0380
        /*00b2*/ 	.short	0x0038


	//----- nvinfo : EIATTR_SW_WAR
	.align		4
.L_33:
        /*00b4*/ 	.byte	0x04, 0x36
        /*00b6*/ 	.short	(.L_35 - .L_34)
.L_34:
        /*00b8*/ 	.word	0x00000008
.L_35:


//--------------------- .nv.info._Z7kernel1PtPKtiimmiPKi --------------------------
	.section	.nv.info._Z7kernel1PtPKtiimmiPKi,"",@"SHT_CUDA_INFO"
	.sectionflags	@""
	.align	4


	//----- nvinfo : EIATTR_CUDA_API_VERSION
	.align		4
        /*0000*/ 	.byte	0x04, 0x37
        /*0002*/ 	.short	(.L_37 - .L_36)
.L_36:
        /*0004*/ 	.word	0x00000082


	//----- nvinfo : EIATTR_KPARAM_INFO
	.align		4
.L_37:
        /*0008*/ 	.byte	0x04, 0x17
        /*000a*/ 	.short	(.L_39 - .L_38)
.L_38:
        /*000c*/ 	.word	0x00000000
        /*0010*/ 	.short	0x0007
        /*0012*/ 	.short	0x0030
        /*0014*/ 	.byte	0x00, 0xf5, 0x21, 0x00


	//----- nvinfo : EIATTR_KPARAM_INFO
	.align		4
.L_39:
        /*0018*/ 	.byte	0x04, 0x17
        /*001a*/ 	.short	(.L_41 - .L_40)
.L_40:
        /*001c*/ 	.word	0x00000000
        /*0020*/ 	.short	0x0006
        /*0022*/ 	.short	0x0028
        /*0024*/ 	.byte	0x00, 0xf0, 0x11, 0x00


	//----- nvinfo : EIATTR_KPARAM_INFO
	.align		4
.L_41:
        /*0028*/ 	.byte	0x04, 0x17
        /*002a*/ 	.short	(.L_43 - .L_42)
.L_42:
        /*002c*/ 	.word	0x00000000
        /*0030*/ 	.short	0x0005
        /*0032*/ 	.short	0x0020
        /*0034*/ 	.byte	0x00, 0xf0, 0x21, 0x00


	//----- nvinfo : EIATTR_KPARAM_INFO
	.align		4
.L_43:
        /*0038*/ 	.byte	0x04, 0x17
        /*003a*/ 	.short	(.L_45 - .L_44)
.L_44:
        /*003c*/ 	.word	0x00000000
        /*0040*/ 	.short	0x0004
        /*0042*/ 	.short	0x0018
        /*0044*/ 	.byte	0x00, 0xf0, 0x21, 0x00


	//----- nvinfo : EIATTR_KPARAM_INFO
	.align		4
.L_45:
        /*0048*/ 	.byte	0x04, 0x17
        /*004a*/ 	.short	(.L_47 - .L_46)
.L_46:
        /*004c*/ 	.word	0x00000000
        /*0050*/ 	.short	0x0003
        /*0052*/ 	.short	0x0014
        /*0054*/ 	.byte	0x00, 0xf0, 0x11, 0x00


	//----- nvinfo : EIATTR_KPARAM_INFO
	.align		4
.L_47:
        /*0058*/ 	.byte	0x04, 0x17
        /*005a*/ 	.short	(.L_49 - .L_48)
.L_48:
        /*005c*/ 	.word	0x00000000
        /*0060*/ 	.short	0x0002
        /*0062*/ 	.short	0x0010
        /*0064*/ 	.byte	0x00, 0xf0, 0x11, 0x00


	//----- nvinfo : EIATTR_KPARAM_INFO
	.align		4
.L_49:
        /*0068*/ 	.byte	0x04, 0x17
        /*006a*/ 	.short	(.L_51 - .L_50)
.L_50:
        /*006c*/ 	.word	0x00000000
        /*0070*/ 	.short	0x0001
        /*0072*/ 	.short	0x0008
        /*0074*/ 	.byte	0x00, 0xf5, 0x21, 0x00


	//----- nvinfo : EIATTR_KPARAM_INFO
	.align		4
.L_51:
        /*0078*/ 	.byte	0x04, 0x17
        /*007a*/ 	.short	(.L_53 - .L_52)
.L_52:
        /*007c*/ 	.word	0x00000000
        /*0080*/ 	.short	0x0000
        /*0082*/ 	.short	0x0000
        /*0084*/ 	.byte	0x00, 0xf5, 0x21, 0x00


	//----- nvinfo : EIATTR_SPARSE_MMA_MASK
	.align		4
.L_53:
        /*0088*/ 	.byte	0x03, 0x50
        /*008a*/ 	.short	0x0000


	//----- nvinfo : EIATTR_MAXREG_COUNT
	.align		4
        /*008c*/ 	.byte	0x03, 0x1b
        /*008e*/ 	.short	0x00ff


	//----- nvinfo : EIATTR_MERCURY_ISA_VERSION
	.align		4
        /*0090*/ 	.byte	0x03, 0x5f
        /*0092*/ 	.short	0x0101


	//----- nvinfo : EIATTR_VRC_CTA_INIT_COUNT
	.align		4
        /*0094*/ 	.byte	0x02, 0x4a
	.zero		1
	.zero		1


	//----- nvinfo : EIATTR_EXIT_INSTR_OFFSETS
	.align		4
        /*0098*/ 	.byte	0x04, 0x1c
        /*009a*/ 	.short	(.L_55 - .L_54)


	//   ....[0]....
.L_54:
        /*009c*/ 	.word	0x000000d0


	//   ....[1]....
        /*00a0*/ 	.word	0x000011e0


	//----- nvinfo : EIATTR_CBANK_PARAM_SIZE
	.align		4
.L_55:
        /*00a4*/ 	.byte	0x03, 0x19
        /*00a6*/ 	.short	0x0038


	//----- nvinfo : EIATTR_PARAM_CBANK
	.align		4
        /*00a8*/ 	.byte	0x04, 0x0a
        /*00aa*/ 	.short	(.L_57 - .L_56)
	.align		4
.L_56:
        /*00ac*/ 	.word	index@(.nv.constant0._Z7kernel1PtPKtiimmiPKi)
        /*00b0*/ 	.short	0x0380
        /*00b2*/ 	.short	0x0038


	//----- nvinfo : EIATTR_SW_WAR
	.align		4
.L_57:
        /*00b4*/ 	.byte	0x04, 0x36
        /*00b6*/ 	.short	(.L_59 - .L_58)
.L_58:
        /*00b8*/ 	.word	0x00000008
.L_59:


//--------------------- .nv.callgraph             --------------------------
	.section	.nv.callgraph,"",@"SHT_CUDA_CALLGRAPH"
	.align	4
	.sectionentsize	8
	.align		4
        /*0000*/ 	.word	0x00000000
	.align		4
        /*0004*/ 	.word	0xffffffff
	.align		4
        /*0008*/ 	.word	0x00000000
	.align		4
        /*000c*/ 	.word	0xfffffffe
	.align		4
        /*0010*/ 	.word	0x00000000
	.align		4
        /*0014*/ 	.word	0xfffffffd
	.align		4
        /*0018*/ 	.word	0x00000000
	.align		4
        /*001c*/ 	.word	0xfffffffc


//--------------------- .text._Z7kernel2PtPKtiimmiPKi --------------------------
	.section	.text._Z7kernel2PtPKtiimmiPKi,"ax",@progbits
	.align	128
        .global         _Z7kernel2PtPKtiimmiPKi
        .type           _Z7kernel2PtPKtiimmiPKi,@function
        .size           _Z7kernel2PtPKtiimmiPKi,(.L_x_10 - _Z7kernel2PtPKtiimmiPKi)
        .other          _Z7kernel2PtPKtiimmiPKi,@"STO_CUDA_ENTRY STV_DEFAULT"
_Z7kernel2PtPKtiimmiPKi:
.text._Z7kernel2PtPKtiimmiPKi:
[----:B------:R-:W-:Y:S01]  /*0000*/  LDC R1, c[0x0][0x37c] ;  /* 0x0000df00ff017b82 */ /* 0x000fe20000000800 */
[----:B------:R-:W0:Y:S07]  /*0010*/  S2R R3, SR_TID.Z ;  /* 0x0000000000037919 */ /* 0x000e2e0000002300 */
[----:B------:R-:W1:Y:S01]  /*0020*/  S2UR UR4, SR_CTAID.Y ;  /* 0x00000000000479c3 */ /* 0x000e620000002600 */
[----:B------:R-:W1:Y:S01]  /*0030*/  LDCU UR5, c[0x0][0x364] ;  /* 0x00006c80ff0577ac */ /* 0x000e620008000800 */
[----:B------:R-:W2:Y:S01]  /*0040*/  S2R R14, SR_TID.Y ;  /* 0x00000000000e7919 */ /* 0x000ea20000002200 */
[----:B------:R-:W3:Y:S05]  /*0050*/  LDCU.64 UR6, c[0x0][0x390] ;  /* 0x00007200ff0677ac */ /* 0x000eea0008000a00 */
[----:B------:R-:W0:Y:S08]  /*0060*/  S2UR UR8, SR_CTAID.Z ;  /* 0x00000000000879c3 */ /* 0x000e300000002700 */
[----:B------:R-:W0:Y:S01]  /*0070*/  LDC R2, c[0x0][0x368] ;  /* 0x0000da00ff027b82 */ /* 0x000e220000000800 */
[----:B-1----:R-:W-:-:S06]  /*0080*/  UIMAD UR4, UR4, UR5, URZ ;  /* 0x00000005040472a4 */ /* 0x002fcc000f8e02ff */
[----:B--2---:R-:W-:Y:S02]  /*0090*/  VIADD R0, R14, UR4 ;  /* 0x000000040e007c36 */ /* 0x004fe40008000000 */
[----:B0-----:R-:W-:-:S05]  /*00a0*/  IMAD R2, R2, UR8, R3 ;  /* 0x0000000802027c24 */ /* 0x001fca000f8e0203 */
[----:B---3--:R-:W-:-:S04]  /*00b0*/  ISETP.GE.AND P0, PT, R2, UR7, PT ;  /* 0x0000000702007c0c */ /* 0x008fc8000bf06270 */
[----:B------:R-:W-:-:S13]  /*00c0*/  ISETP.GE.OR P0, PT, R0, UR6, P0 ;  /* 0x0000000600007c0c */ /* 0x000fda0008706670 */
[----:B------:R-:W-:Y:S05]  /*00d0*/  @P0 EXIT ;  /* 0x000000000000094d */ /* 0x000fea0003800000 */
[----:B------:R-:W0:Y:S01]  /*00e0*/  LDC R9, c[0x0][0x3a8] ;  /* 0x0000ea00ff097b82 */ /* 0x000e220000000800 */
[----:B------:R-:W1:Y:S01]  /*00f0*/  S2R R18, SR_CTAID.X ;  /* 0x0000000000127919 */ /* 0x000e620000002500 */
[----:B------:R-:W2:Y:S01]  /*0100*/  LDCU.64 UR10, c[0x0][0x358] ;  /* 0x00006b00ff0a77ac */ /* 0x000ea20008000a00 */
[----:B------:R-:W-:Y:S02]  /*0110*/  IMAD.MOV.U32 R7, RZ, RZ, RZ ;  /* 0x000000ffff077224 */ /* 0x000fe400078e00ff */
[----:B------:R-:W-:Y:S01]  /*0120*/  IMAD.MOV.U32 R22, RZ, RZ, RZ ;  /* 0x000000ffff167224 */ /* 0x000fe200078e00ff */
[----:B0-----:R-:W-:-:S04]  /*0130*/  SHF.R.S32.HI R3, RZ, 0x1, R9 ;  /* 0x00000001ff037819 */ /* 0x001fc80000011409 */
[----:B------:R-:W-:-:S13]  /*0140*/  ISETP.GE.AND P0, PT, R3, 0x1, PT ;  /* 0x000000010300780c */ /* 0x000fda0003f06270 */
[----:B-12---:R-:W-:Y:S05]  /*0150*/  @!P0 BRA `(.L_x_0) ;  /* 0x0000000c00848947 */ /* 0x006fea0003800000 */
[----:B------:R-:W0:Y:S01]  /*0160*/  LDCU.64 UR8, c[0x0][0x3a0] ;  /* 0x00007400ff0877ac */ /* 0x000e220008000a00 */
[----:B------:R-:W-:Y:S01]  /*0170*/  ISETP.GE.U32.AND P0, PT, R3, 0x4, PT ;  /* 0x000000040300780c */ /* 0x000fe20003f06070 */
[----:B------:R-:W-:Y:S01]  /*0180*/  IMAD.MOV.U32 R19, RZ, RZ, RZ ;  /* 0x000000ffff137224 */ /* 0x000fe200078e00ff */
[----:B------:R-:W-:Y:S01]  /*0190*/  SHF.R.U32.HI R11, RZ, 0x1, R9 ;  /* 0x00000001ff0b7819 */ /* 0x000fe20000011609 */
[----:B------:R-:W-:Y:S02]  /*01a0*/  IMAD.MOV.U32 R22, RZ, RZ, RZ ;  /* 0x000000ffff167224 */ /* 0x000fe400078e00ff */
[----:B------:R-:W-:Y:S01]  /*01b0*/  IMAD.MOV.U32 R5, RZ, RZ, RZ ;  /* 0x000000ffff057224 */ /* 0x000fe200078e00ff */
[----:B------:R-:W-:Y:S01]  /*01c0*/  IADD3 R6, PT, PT, -R11, R9, R0 ;  /* 0x000000090b067210 */ /* 0x000fe20007ffe100 */
[----:B------:R-:W-:Y:S02]  /*01d0*/  IMAD.IADD R8, R0, 0x1, -R11 ;  /* 0x0000000100087824 */ /* 0x000fe400078e0a0b */
[----:B0-----:R-:W-:-:S04]  /*01e0*/  IMAD.WIDE.U32 R20, R2, UR8, R18 ;  /* 0x0000000802147c25 */ /* 0x001fc8000f8e0012 */
[----:B------:R-:W-:Y:S01]  /*01f0*/  IMAD R4, R2, UR9, R21 ;  /* 0x0000000902047c24 */ /* 0x000fe2000f8e0215 */
[----:B------:R-:W-:Y:S06]  /*0200*/  @!P0 BRA `(.L_x_1) ;  /* 0x0000000400e88947 */ /* 0x000fec0003800000 */
[----:B------:R-:W0:Y:S01]  /*0210*/  LDCU.64 UR6, c[0x0][0x3b0] ;  /* 0x00007600ff0677ac */ /* 0x000e220008000a00 */
[----:B------:R-:W-:Y:S01]  /*0220*/  IMAD R10, R0, 0x3, RZ ;  /* 0x00000003000a7824 */ /* 0x000fe200078e02ff */
[----:B------:R-:W-:Y:S01]  /*0230*/  IADD3 R14, PT, PT, R9, UR4, R14 ;  /* 0x00000004090e7c10 */ /* 0x000fe2000fffe00e */
[----:B------:R-:W-:Y:S01]  /*0240*/  IMAD.MOV.U32 R22, RZ, RZ, RZ ;  /* 0x000000ffff167224 */ /* 0x000fe200078e00ff */
[----:B------:R-:W-:Y:S01]  /*0250*/  LOP3.LUT R5, R3, 0x7ffffffc, RZ, 0xc0, !PT ;  /* 0x7ffffffc03057812 */ /* 0x000fe200078ec0ff */
[--C-:B------:R-:W-:Y:S01]  /*0260*/  IMAD R12, R9, 0x3, R10.reuse ;  /* 0x00000003090c7824 */ /* 0x100fe200078e020a */
[----:B------:R-:W-:Y:S01]  /*0270*/  IADD3 R7, PT, PT, R14, -0x2, -R11 ;  /* 0xfffffffe0e077810 */ /* 0x000fe20007ffe80b */
[----:B------:R-:W-:Y:S01]  /*0280*/  IMAD R9, R11, -0x3, R10 ;  /* 0xfffffffd0b097824 */ /* 0x000fe200078e020a */
[----:B------:R-:W-:Y:S01]  /*0290*/  IADD3 R13, PT, PT, -R5, RZ, RZ ;  /* 0x000000ff050d7210 */ /* 0x000fe20007ffe1ff */
[----:B------:R-:W-:Y:S01]  /*02a0*/  IMAD R10, R11, -0x3, R12 ;  /* 0xfffffffd0b0a7824 */ /* 0x000fe200078e020c */
[----:B------:R-:W1:Y:S01]  /*02b0*/  LDCU UR8, c[0x0][0x390] ;  /* 0x00007200ff0877ac */ /* 0x000e620008000800 */
[----:B------:R-:W-:-:S02]  /*02c0*/  VIADD R11, R8, 0x3 ;  /* 0x00000003080b7836 */ /* 0x000fc40000000000 */
[----:B------:R-:W-:Y:S01]  /*02d0*/  IMAD R12, R8, 0x3, RZ ;  /* 0x00000003080c7824 */ /* 0x000fe200078e02ff */
[----:B0-----:R-:W-:-:S04]  /*02e0*/  UIADD3 UR5, UP0, UPT, UR6, 0x8, URZ ;  /* 0x0000000806057890 */ /* 0x001fc8000ff1e0ff */
[----:B------:R-:W-:Y:S02]  /*02f0*/  UIADD3.X UR6, UPT, UPT, URZ, UR7, URZ, UP0, !UPT ;  /* 0x00000007ff067290 */ /* 0x000fe400087fe4ff */
[----:B------:R-:W-:-:S04]  /*0300*/  IMAD.U32 R23, RZ, RZ, UR5 ;  /* 0x00000005ff177e24 */ /* 0x000fc8000f8e00ff */
[----:B-1----:R-:W-:-:S07]  /*0310*/  IMAD.U32 R24, RZ, RZ, UR6 ;  /* 0x00000006ff187e24 */ /* 0x002fce000f8e00ff */
.L_x_2:
[----:B------:R-:W-:Y:S01]  /*0320*/  VIADD R14, R11, 0xfffffffd ;  /* 0xfffffffd0b0e7836 */ /* 0x000fe20000000000 */
[----:B------:R-:W-:Y:S01]  /*0330*/  UMOV UR6, UR8 ;  /* 0x0000000800067c82 */ /* 0x000fe20008000000 */
[----:B------:R-:W-:-:S03]  /*0340*/  VIADD R16, R7, 0x1 ;  /* 0x0000000107107836 */ /* 0x000fc60000000000 */
[----:B------:R-:W-:Y:S02]  /*0350*/  ISETP.GE.AND P0, PT, R14, UR6, PT ;  /* 0x000000060e007c0c */ /* 0x000fe4000bf06270 */
[----:B------:R-:W-:Y:S02]  /*0360*/  ISETP.GE.AND P1, PT, R16, UR6, PT ;  /* 0x0000000610007c0c */ /* 0x000fe4000bf26270 */
[----:B------:R-:W-:Y:S02]  /*0370*/  ISETP.LT.OR P0, PT, R14, RZ, P0 ;  /* 0x000000ff0e00720c */ /* 0x000fe40000701670 */
[----:B------:R-:W-:-:S11]  /*0380*/  ISETP.LT.OR P1, PT, R16, RZ, P1 ;  /* 0x000000ff1000720c */ /* 0x000fd60000f21670 */
[----:B------:R-:W0:Y:S01]  /*0390*/  @!P0 LDC.64 R14, c[0x0][0x388] ;  /* 0x0000e200ff0e8b82 */ /* 0x000e220000000a00 */
[----:B------:R-:W-:-:S07]  /*03a0*/  @!P0 IADD3 R25, P2, PT, R12, R20, RZ ;  /* 0x000000140c198210 */ /* 0x000fce0007f5e0ff */
[----:B------:R-:W1:Y:S01]  /*03b0*/  @!P1 LDC.64 R16, c[0x0][0x388] ;  /* 0x0000e200ff109b82 */ /* 0x000e620000000a00 */
[----:B0-----:R-:W-:Y:S01]  /*03c0*/  @!P0 LEA R28, P3, R25, R14, 0x1 ;  /* 0x0000000e191c8211 */ /* 0x001fe200078608ff */
[----:B------:R-:W-:-:S05]  /*03d0*/  @!P0 IMAD.X R14, RZ, RZ, R4, P2 ;  /* 0x000000ffff0e8224 */ /* 0x000fca00010e0604 */
[----:B------:R-:W-:Y:S01]  /*03e0*/  @!P0 LEA.HI.X R29, R25, R15, R14, 0x1, P3 ;  /* 0x0000000f191d8211 */ /* 0x000fe200018f0c0e */
[----:B------:R-:W-:Y:S02]  /*03f0*/  @!P1 VIADD R15, R10, 0xfffffffd ;  /* 0xfffffffd0a0f9836 */ /* 0x000fe40000000000 */
[----:B------:R-:W-:-:S03]  /*0400*/  IMAD.MOV.U32 R25, RZ, RZ, RZ ;  /* 0x000000ffff197224 */ /* 0x000fc600078e00ff */
[----:B------:R-:W-:-:S03]  /*0410*/  @!P1 IADD3 R15, P2, PT, R15, R20, RZ ;  /* 0x000000140f0f9210 */ /* 0x000fc60007f5e0ff */
[----:B------:R0:W2:Y:S01]  /*0420*/  @!P0 LDG.E.U16.CONSTANT R25, desc[UR10][R28.64] ;  /* 0x0000000a1c198981 */ /* 0x0000a2000c1e9500 */
[----:B-1----:R-:W-:Y:S01]  /*0430*/  @!P1 LEA R26, P3, R15, R16, 0x1 ;  /* 0x000000100f1a9211 */ /* 0x002fe200078608ff */
[----:B------:R-:W-:-:S05]  /*0440*/  @!P1 IMAD.X R14, RZ, RZ, R4, P2 ;  /* 0x000000ffff0e9224 */ /* 0x000fca00010e0604 */
[----:B------:R-:W-:-:S05]  /*0450*/  @!P1 LEA.HI.X R27, R15, R17, R14, 0x1, P3 ;  /* 0x000000110f1b9211 */ /* 0x000fca00018f0c0e */
[----:B------:R1:W2:Y:S01]  /*0460*/  @!P1 LDG.E.U16.CONSTANT R26, desc[UR10][R26.64] ;  /* 0x0000000a1a1a9981 */ /* 0x0002a2000c1e9500 */
[----:B------:R-:W-:-:S04]  /*0470*/  IADD3 R14, PT, PT, R11, -0x2, RZ ;  /* 0xfffffffe0b0e7810 */ /* 0x000fc80007ffe0ff */
[----:B------:R-:W-:-:S04]  /*0480*/  ISETP.GE.AND P0, PT, R14, UR6, PT ;  /* 0x000000060e007c0c */ /* 0x000fc8000bf06270 */
[----:B------:R-:W-:Y:S01]  /*0490*/  ISETP.LT.OR P2, PT, R14, RZ, P0 ;  /* 0x000000ff0e00720c */ /* 0x000fe20000741670 */
[----:B------:R-:W-:Y:S02]  /*04a0*/  IMAD.MOV.U32 R16, RZ, RZ, R23 ;  /* 0x000000ffff107224 */ /* 0x000fe400078e0017 */
[----:B------:R-:W-:-:S05]  /*04b0*/  IMAD.MOV.U32 R17, RZ, RZ, R24 ;  /* 0x000000ffff117224 */ /* 0x000fca00078e0018 */
[----:B------:R-:W3:Y:S05]  /*04c0*/  LDG.E.CONSTANT R24, desc[UR10][R16.64+-0x8] ;  /* 0xfffff80a10187981 */ /* 0x000eea000c1e9900 */
[----:B------:R-:W0:Y:S01]  /*04d0*/  @!P2 LDC.64 R14, c[0x0][0x388] ;  /* 0x0000e200ff0eab82 */ /* 0x000e220000000a00 */
[----:B------:R-:W-:Y:S01]  /*04e0*/  ISETP.GE.AND P0, PT, R7, UR6, PT ;  /* 0x0000000607007c0c */ /* 0x000fe2000bf06270 */
[----:B------:R-:W-:-:S03]  /*04f0*/  @!P2 VIADD R23, R9, 0x3 ;  /* 0x000000030917a836 */ /* 0x000fc60000000000 */
[----:B------:R-:W-:Y:S02]  /*0500*/  ISETP.LT.OR P0, PT, R7, RZ, P0 ;  /* 0x000000ff0700720c */ /* 0x000fe40000701670 */
[----:B------:R-:W-:-:S04]  /*0510*/  @!P2 IADD3 R23, P3, PT, R23, R20, RZ ;  /* 0x000000141717a210 */ /* 0x000fc80007f7e0ff */
[----:B0-----:R-:W-:Y:S01]  /*0520*/  @!P2 LEA R28, P4, R23, R14, 0x1 ;  /* 0x0000000e171ca211 */ /* 0x001fe200078808ff */
[----:B------:R-:W-:-:S05]  /*0530*/  @!P2 IMAD.X R14, RZ, RZ, R4, P3 ;  /* 0x000000ffff0ea224 */ /* 0x000fca00018e0604 */
[----:B------:R-:W-:Y:S02]  /*0540*/  @!P2 LEA.HI.X R29, R23, R15, R14, 0x1, P4 ;  /* 0x0000000f171da211 */ /* 0x000fe400020f0c0e */
[----:B------:R-:W0:Y:S01]  /*0550*/  @!P0 LDC.64 R14, c[0x0][0x388] ;  /* 0x0000e200ff0e8b82 */ /* 0x000e220000000a00 */
[----:B------:R-:W-:Y:S02]  /*0560*/  IMAD.MOV.U32 R23, RZ, RZ, RZ ;  /* 0x000000ffff177224 */ /* 0x000fe400078e00ff */
[----:B-1----:R-:W-:-:S04]  /*0570*/  @!P0 VIADD R27, R10, 0xfffffffa ;  /* 0xfffffffa0a1b8836 */ /* 0x002fc80000000000 */
[----:B------:R1:W4:Y:S01]  /*0580*/  @!P2 LDG.E.U16.CONSTANT R23, desc[UR10][R28.64] ;  /* 0x0000000a1c17a981 */ /* 0x000322000c1e9500 */
[----:B------:R-:W-:Y:S01]  /*0590*/  @!P0 IADD3 R27, P2, PT, R27, R20, RZ ;  /* 0x000000141b1b8210 */ /* 0x000fe20007f5e0ff */
[----:B--2---:R-:W-:-:S03]  /*05a0*/  @!P1 IMAD.IADD R25, R25, 0x1, R26 ;  /* 0x0000000119199824 */ /* 0x004fc600078e021a */
[----:B0-----:R-:W-:Y:S01]  /*05b0*/  @!P0 LEA R26, P1, R27, R14, 0x1 ;  /* 0x0000000e1b1a8211 */ /* 0x001fe200078208ff */
[----:B------:R-:W-:-:S05]  /*05c0*/  @!P0 IMAD.X R14, RZ, RZ, R4, P2 ;  /* 0x000000ffff0e8224 */ /* 0x000fca00010e0604 */
[----:B------:R-:W-:-:S05]  /*05d0*/  @!P0 LEA.HI.X R27, R27, R15, R14, 0x1, P1 ;  /* 0x0000000f1b1b8211 */ /* 0x000fca00008f0c0e */
[----:B------:R0:W4:Y:S01]  /*05e0*/  @!P0 LDG.E.U16.CONSTANT R26, desc[UR10][R26.64] ;  /* 0x0000000a1a1a8981 */ /* 0x000122000c1e9500 */
[----:B------:R-:W-:-:S04]  /*05f0*/  IADD3 R14, PT, PT, R11, -0x1, RZ ;  /* 0xffffffff0b0e7810 */ /* 0x000fc80007ffe0ff */
[----:B------:R-:W-:-:S04]  /*0600*/  ISETP.GE.AND P1, PT, R14, UR6, PT ;  /* 0x000000060e007c0c */ /* 0x000fc8000bf26270 */
[----:B------:R-:W-:Y:S01]  /*0610*/  ISETP.LT.OR P2, PT, R14, RZ, P1 ;  /* 0x000000ff0e00720c */ /* 0x000fe20000f41670 */
[----:B---3--:R-:W-:-:S12]  /*0620*/  IMAD R24, R24, R25, R22 ;  /* 0x0000001918187224 */ /* 0x008fd800078e0216 */
[----:B------:R-:W1:Y:S01]  /*0630*/  @!P2 LDC.64 R14, c[0x0][0x388] ;  /* 0x0000e200ff0eab82 */ /* 0x000e620000000a00 */
[----:B------:R-:W-:-:S05]  /*0640*/  @!P2 VIADD R25, R9, 0x6 ;  /* 0x000000060919a836 */ /* 0x000fca0000000000 */
[----:B------:R-:W-:Y:S02]  /*0650*/  @!P2 IADD3 R22, P1, PT, R25, R20, RZ ;  /* 0x000000141916a210 */ /* 0x000fe40007f3e0ff */
[----:B------:R-:W2:Y:S02]  /*0660*/  LDG.E.CONSTANT R25, desc[UR10][R16.64+-0x4] ;  /* 0xfffffc0a10197981 */ /* 0x000ea4000c1e9900 */
[----:B-1----:R-:W-:Y:S01]  /*0670*/  @!P2 LEA R28, P3, R22, R14, 0x1 ;  /* 0x0000000e161ca211 */ /* 0x002fe200078608ff */
[----:B------:R-:W-:-:S05]  /*0680*/  @!P2 IMAD.X R14, RZ, RZ, R4, P1 ;  /* 0x000000ffff0ea224 */ /* 0x000fca00008e0604 */
[----:B------:R-:W-:Y:S01]  /*0690*/  @!P2 LEA.HI.X R29, R22, R15, R14, 0x1, P3 ;  /* 0x0000000f161da211 */ /* 0x000fe200018f0c0e */
[----:B------:R-:W-:-:S05]  /*06a0*/  VIADD R14, R7, 0xffffffff ;  /* 0xffffffff070e7836 */ /* 0x000fca0000000000 */
[----:B------:R-:W-:-:S04]  /*06b0*/  ISETP.GE.AND P1, PT, R14, UR6, PT ;  /* 0x000000060e007c0c */ /* 0x000fc8000bf26270 */
[----:B------:R-:W-:-:S13]  /*06c0*/  ISETP.LT.OR P1, PT, R14, RZ, P1 ;  /* 0x000000ff0e00720c */ /* 0x000fda0000f21670 */
[----:B------:R-:W1:Y:S01]  /*06d0*/  @!P1 LDC.64 R14, c[0x0][0x388] ;  /* 0x0000e200ff0e9b82 */ /* 0x000e620000000a00 */
[----:B------:R-:W-:Y:S02]  /*06e0*/  IMAD.MOV.U32 R22, RZ, RZ, RZ ;  /* 0x000000ffff167224 */ /* 0x000fe400078e00ff */
[----:B0-----:R-:W-:-:S04]  /*06f0*/  @!P1 VIADD R27, R10, 0xfffffff7 ;  /* 0xfffffff70a1b9836 */ /* 0x001fc80000000000 */
[----:B------:R2:W3:Y:S01]  /*0700*/  @!P2 LDG.E.U16.CONSTANT R22, desc[UR10][R28.64] ;  /* 0x0000000a1c16a981 */ /* 0x0004e2000c1e9500 */
[----:B------:R-:W-:Y:S01]  /*0710*/  @!P1 IADD3 R27, P2, PT, R27, R20, RZ ;  /* 0x000000141b1b9210 */ /* 0x000fe20007f5e0ff */
[----:B----4-:R-:W-:-:S03]  /*0720*/  @!P0 IMAD.IADD R23, R23, 0x1, R26 ;  /* 0x0000000117178824 */ /* 0x010fc600078e021a */
[----:B-1----:R-:W-:Y:S01]  /*0730*/  @!P1 LEA R26, P0, R27, R14, 0x1 ;  /* 0x0000000e1b1a9211 */ /* 0x002fe200078008ff */
[----:B------:R-:W-:-:S05]  /*0740*/  @!P1 IMAD.X R14, RZ, RZ, R4, P2 ;  /* 0x000000ffff0e9224 */ /* 0x000fca00010e0604 */
[----:B------:R-:W-:-:S06]  /*0750*/  @!P1 LEA.HI.X R27, R27, R15, R14, 0x1, P0 ;  /* 0x0000000f1b1b9211 */ /* 0x000fcc00000f0c0e */
[----:B------:R0:W3:Y:S01]  /*0760*/  @!P1 LDG.E.U16.CONSTANT R27, desc[UR10][R26.64] ;  /* 0x0000000a1a1b9981 */ /* 0x0000e2000c1e9500 */
[----:B------:R-:W-:-:S04]  /*0770*/  ISETP.GE.AND P0, PT, R11, UR6, PT ;  /* 0x000000060b007c0c */ /* 0x000fc8000bf06270 */
[----:B------:R-:W-:-:S13]  /*0780*/  ISETP.LT.OR P2, PT, R11, RZ, P0 ;  /* 0x000000ff0b00720c */ /* 0x000fda0000741670 */
[----:B------:R-:W1:Y:S01]  /*0790*/  @!P2 LDC.64 R14, c[0x0][0x388] ;  /* 0x0000e200ff0eab82 */ /* 0x000e620000000a00 */
[----:B--2---:R-:W-:Y:S02]  /*07a0*/  IMAD R29, R25, R23, R24 ;  /* 0x00000017191d7224 */ /* 0x004fe400078e0218 */
[----:B------:R-:W-:-:S05]  /*07b0*/  VIADD R23, R7, 0xfffffffe ;  /* 0xfffffffe07177836 */ /* 0x000fca0000000000 */
[----:B------:R-:W-:-:S04]  /*07c0*/  ISETP.GE.AND P0, PT, R23, UR6, PT ;  /* 0x0000000617007c0c */ /* 0x000fc8000bf06270 */
[----:B------:R-:W-:Y:S02]  /*07d0*/  ISETP.LT.OR P0, PT, R23, RZ, P0 ;  /* 0x000000ff1700720c */ /* 0x000fe40000701670 */
[----:B------:R-:W-:-:S04]  /*07e0*/  @!P2 IADD3 R23, PT, PT, R9, 0x9, RZ ;  /* 0x000000090917a810 */ /* 0x000fc80007ffe0ff */
[----:B------:R-:W-:-:S04]  /*07f0*/  @!P2 IADD3 R23, P3, PT, R23, R20, RZ ;  /* 0x000000141717a210 */ /* 0x000fc80007f7e0ff */
[----:B-1----:R-:W-:Y:S01]  /*0800*/  @!P2 LEA R24, P4, R23, R14, 0x1 ;  /* 0x0000000e1718a211 */ /* 0x002fe200078808ff */
[----:B------:R-:W-:-:S05]  /*0810*/  @!P2 IMAD.X R14, RZ, RZ, R4, P3 ;  /* 0x000000ffff0ea224 */ /* 0x000fca00018e0604 */
[----:B------:R-:W-:Y:S02]  /*0820*/  @!P2 LEA.HI.X R25, R23, R15, R14, 0x1, P4 ;  /* 0x0000000f1719a211 */ /* 0x000fe400020f0c0e */
[----:B------:R-:W1:Y:S01]  /*0830*/  @!P0 LDC.64 R14, c[0x0][0x388] ;  /* 0x0000e200ff0e8b82 */ /* 0x000e620000000a00 */
[----:B0-----:R-:W-:Y:S02]  /*0840*/  IMAD.MOV.U32 R26, RZ, RZ, RZ ;  /* 0x000000ffff1a7224 */ /* 0x001fe400078e00ff */
[----:B------:R-:W-:-:S04]  /*0850*/  VIADD R10, R10, 0xfffffff4 ;  /* 0xfffffff40a0a7836 */ /* 0x000fc80000000000 */
[----:B------:R0:W2:Y:S01]  /*0860*/  @!P2 LDG.E.U16.CONSTANT R26, desc[UR10][R24.64] ;  /* 0x0000000a181aa981 */ /* 0x0000a2000c1e9500 */
[----:B------:R-:W-:-:S05]  /*0870*/  @!P0 IADD3 R23, P2, PT, R10, R20, RZ ;  /* 0x000000140a178210 */ /* 0x000fca0007f5e0ff */
[----:B------:R-:W-:Y:S01]  /*0880*/  @!P0 IMAD.X R28, RZ, RZ, R4, P2 ;  /* 0x000000ffff1c8224 */ /* 0x000fe200010e0604 */
[----:B-1----:R-:W-:-:S04]  /*0890*/  @!P0 LEA R14, P3, R23, R14, 0x1 ;  /* 0x0000000e170e8211 */ /* 0x002fc800078608ff */
[----:B------:R-:W-:Y:S02]  /*08a0*/  @!P0 LEA.HI.X R15, R23, R15, R28, 0x1, P3 ;  /* 0x0000000f170f8211 */ /* 0x000fe400018f0c1c */
[----:B------:R-:W4:Y:S04]  /*08b0*/  LDG.E.CONSTANT R28, desc[UR10][R16.64+0x4] ;  /* 0x0000040a101c7981 */ /* 0x000f28000c1e9900 */
[----:B------:R-:W2:Y:S01]  /*08c0*/  @!P0 LDG.E.U16.CONSTANT R15, desc[UR10][R14.64] ;  /* 0x0000000a0e0f8981 */ /* 0x000ea2000c1e9500 */
[----:B---3--:R-:W-:-:S03]  /*08d0*/  @!P1 IMAD.IADD R22, R22, 0x1, R27 ;  /* 0x0000000116169824 */ /* 0x008fc600078e021b */
[----:B------:R-:W3:Y:S01]  /*08e0*/  LDG.E.CONSTANT R27, desc[UR10][R16.64] ;  /* 0x0000000a101b7981 */ /* 0x000ee2000c1e9900 */
[----:B------:R-:W-:Y:S01]  /*08f0*/  VIADD R13, R13, 0x4 ;  /* 0x000000040d0d7836 */ /* 0x000fe20000000000 */
[----:B------:R-:W-:Y:S01]  /*0900*/  IADD3 R23, P1, PT, R16, 0x10, RZ ;  /* 0x0000001010177810 */ /* 0x000fe20007f3e0ff */
[----:B------:R-:W-:Y:S01]  /*0910*/  VIADD R11, R11, 0x4 ;  /* 0x000000040b0b7836 */ /* 0x000fe20000000000 */
[----:B------:R-:W-:Y:S01]  /*0920*/  IADD3 R7, PT, PT, R7, -0x4, RZ ;  /* 0xfffffffc07077810 */ /* 0x000fe20007ffe0ff */
[----:B------:R-:W-:Y:S02]  /*0930*/  VIADD R9, R9, 0xc ;  /* 0x0000000c09097836 */ /* 0x000fe40000000000 */
[----:B0-----:R-:W-:Y:S02]  /*0940*/  IMAD.X R24, RZ, RZ, R17, P1 ;  /* 0x000000ffff187224 */ /* 0x001fe400008e0611 */
[----:B------:R-:W-:Y:S02]  /*0950*/  VIADD R12, R12, 0xc ;  /* 0x0000000c0c0c7836 */ /* 0x000fe40000000000 */
[----:B--2---:R-:W-:Y:S01]  /*0960*/  @!P0 IMAD.IADD R26, R26, 0x1, R15 ;  /* 0x000000011a1a8824 */ /* 0x004fe200078e020f */
[----:B------:R-:W-:Y:S01]  /*0970*/  ISETP.NE.AND P0, PT, R13, RZ, PT ;  /* 0x000000ff0d00720c */ /* 0x000fe20003f05270 */
[----:B---3--:R-:W-:-:S04]  /*0980*/  IMAD R27, R27, R22, R29 ;  /* 0x000000161b1b7224 */ /* 0x008fc800078e021d */
[----:B----4-:R-:W-:-:S08]  /*0990*/  IMAD R22, R28, R26, R27 ;  /* 0x0000001a1c167224 */ /* 0x010fd000078e021b */
[----:B------:R-:W-:Y:S05]  /*09a0*/  @P0 BRA `(.L_x_2) ;  /* 0xfffffff8005c0947 */ /* 0x000fea000383ffff */
.L_x_1:
[----:B------:R-:W-:Y:S01]  /*09b0*/  LOP3.LUT P0, R9, R3, 0x3, RZ, 0xc0, !PT ;  /* 0x0000000303097812 */ /* 0x000fe2000780c0ff */
[----:B------:R-:W-:-:S12]  /*09c0*/  IMAD.MOV.U32 R7, RZ, RZ, R3 ;  /* 0x000000ffff077224 */ /* 0x000fd800078e0003 */
[----:B------:R-:W-:Y:S05]  /*09d0*/  @!P0 BRA `(.L_x_0) ;  /* 0x0000000400648947 */ /* 0x000fea0003800000 */
[----:B------:R-:W0:Y:S01]  /*09e0*/  LDCU UR5, c[0x0][0x3a8] ;  /* 0x00007500ff0577ac */ /* 0x000e220008000800 */
[----:B------:R-:W-:Y:S01]  /*09f0*/  ISETP.NE.AND P0, PT, R9, 0x1, PT ;  /* 0x000000010900780c */ /* 0x000fe20003f05270 */
[----:B0-----:R-:W-:-:S12]  /*0a00*/  ULOP3.LUT UP0, URZ, UR5, 0x2, URZ, 0xc0, !UPT ;  /* 0x0000000205ff7892 */ /* 0x001fd8000f80c0ff */
[----:B------:R-:W-:Y:S05]  /*0a10*/  @!P0 BRA `(.L_x_3) ;  /* 0x0000000000dc8947 */ /* 0x000fea0003800000 */
[--C-:B------:R-:W-:Y:S01]  /*0a20*/  IMAD.IADD R9, R8, 0x1, R5.reuse ;  /* 0x0000000108097824 */ /* 0x100fe200078e0205 */
[----:B------:R-:W-:Y:S01]  /*0a30*/  LOP3.LUT R7, RZ, R5, RZ, 0x33, !PT ;  /* 0x00000005ff077212 */ /* 0x000fe200078e33ff */
[C---:B------:R-:W-:Y:S02]  /*0a40*/  IMAD.IADD R23, R6.reuse, 0x1, -R5 ;  /* 0x0000000106177824 */ /* 0x040fe400078e0a05 */
[C---:B------:R-:W-:Y:S01]  /*0a50*/  VIADD R10, R9.reuse, 0x1 ;  /* 0x00000001090a7836 */ /* 0x040fe20000000000 */
[----:B------:R-:W-:Y:S01]  /*0a60*/  ISETP.GE.AND P0, PT, R9, UR6, PT ;  /* 0x0000000609007c0c */ /* 0x000fe2000bf06270 */
[----:B------:R-:W-:Y:S01]  /*0a70*/  IMAD.IADD R26, R6, 0x1, R7 ;  /* 0x00000001061a7824 */ /* 0x000fe200078e0207 */
[----:B------:R-:W-:Y:S02]  /*0a80*/  IADD3 R11, PT, PT, R23, -0x2, RZ ;  /* 0xfffffffe170b7810 */ /* 0x000fe40007ffe0ff */
[----:B------:R-:W-:Y:S02]  /*0a90*/  ISETP.LT.OR P0, PT, R9, RZ, P0 ;  /* 0x000000ff0900720c */ /* 0x000fe40000701670 */
[----:B------:R-:W-:-:S02]  /*0aa0*/  ISETP.GE.AND P1, PT, R26, UR6, PT ;  /* 0x000000061a007c0c */ /* 0x000fc4000bf26270 */
[C---:B------:R-:W-:Y:S02]  /*0ab0*/  ISETP.GE.AND P3, PT, R11.reuse, UR6, PT ;  /* 0x000000060b007c0c */ /* 0x040fe4000bf66270 */
[----:B------:R-:W-:Y:S02]  /*0ac0*/  ISETP.LT.OR P1, PT, R26, RZ, P1 ;  /* 0x000000ff1a00720c */ /* 0x000fe40000f21670 */
[C---:B------:R-:W-:Y:S02]  /*0ad0*/  ISETP.GE.AND P2, PT, R10.reuse, UR6, PT ;  /* 0x000000060a007c0c */ /* 0x040fe4000bf46270 */
[----:B------:R-:W-:Y:S02]  /*0ae0*/  ISETP.LT.OR P3, PT, R11, RZ, P3 ;  /* 0x000000ff0b00720c */ /* 0x000fe40001f61670 */
[----:B------:R-:W-:Y:S01]  /*0af0*/  ISETP.LT.OR P2, PT, R10, RZ, P2 ;  /* 0x000000ff0a00720c */ /* 0x000fe20001741670 */
[----:B------:R-:W0:Y:S01]  /*0b00*/  @!P0 LDC.64 R24, c[0x0][0x388] ;  /* 0x0000e200ff188b82 */ /* 0x000e220000000a00 */
[----:B------:R-:W-:-:S05]  /*0b10*/  @!P0 IMAD R7, R9, 0x3, RZ ;  /* 0x0000000309078824 */ /* 0x000fca00078e02ff */
[----:B------:R-:W-:Y:S02]  /*0b20*/  @!P0 IADD3 R7, P4, PT, R7, R20, RZ ;  /* 0x0000001407078210 */ /* 0x000fe40007f9e0ff */
[----:B------:R-:W1:Y:S03]  /*0b30*/  @!P1 LDC.64 R16, c[0x0][0x388] ;  /* 0x0000e200ff109b82 */ /* 0x000e660000000a00 */
[----:B------:R-:W-:-:S05]  /*0b40*/  @!P0 IMAD.X R10, RZ, RZ, R4, P4 ;  /* 0x000000ffff0a8224 */ /* 0x000fca00020e0604 */
[----:B------:R-:W2:Y:S01]  /*0b50*/  @!P3 LDC.64 R12, c[0x0][0x388] ;  /* 0x0000e200ff0cbb82 */ /* 0x000ea20000000a00 */
[----:B------:R-:W-:Y:S01]  /*0b60*/  @!P1 IMAD R29, R26, 0x3, RZ ;  /* 0x000000031a1d9824 */ /* 0x000fe200078e02ff */
[----:B0-----:R-:W-:-:S06]  /*0b70*/  @!P0 LEA R24, P4, R7, R24, 0x1 ;  /* 0x0000001807188211 */ /* 0x001fcc00078808ff */
[----:B------:R-:W0:Y:S01]  /*0b80*/  @!P2 LDC.64 R14, c[0x0][0x388] ;  /* 0x0000e200ff0eab82 */ /* 0x000e220000000a00 */
[----:B------:R-:W-:Y:S01]  /*0b90*/  @!P0 LEA.HI.X R25, R7, R25, R10, 0x1, P4 ;  /* 0x0000001907198211 */ /* 0x000fe200020f0c0a */
[----:B------:R-:W-:-:S06]  /*0ba0*/  IMAD.MOV.U32 R7, RZ, RZ, RZ ;  /* 0x000000ffff077224 */ /* 0x000fcc00078e00ff */
[----:B------:R-:W3:Y:S01]  /*0bb0*/  LDC.64 R10, c[0x0][0x3b0] ;  /* 0x0000ec00ff0a7b82 */ /* 0x000ee20000000a00 */
[----:B------:R-:W-:Y:S01]  /*0bc0*/  @!P2 IMAD.MOV.U32 R28, RZ, RZ, 0x3 ;  /* 0x00000003ff1ca424 */ /* 0x000fe200078e00ff */
[----:B------:R4:W5:Y:S01]  /*0bd0*/  @!P0 LDG.E.U16.CONSTANT R7, desc[UR10][R24.64] ;  /* 0x0000000a18078981 */ /* 0x000962000c1e9500 */
[----:B------:R-:W-:Y:S01]  /*0be0*/  @!P3 IMAD.MOV.U32 R27, RZ, RZ, 0x3 ;  /* 0x00000003ff1bb424 */ /* 0x000fe200078e00ff */
[----:B------:R-:W-:Y:S01]  /*0bf0*/  @!P1 IADD3 R26, P0, PT, R29, R20, RZ ;  /* 0x000000141d1a9210 */ /* 0x000fe20007f1e0ff */
[----:B------:R-:W-:Y:S02]  /*0c00*/  @!P2 IMAD R9, R9, R28, 0x3 ;  /* 0x000000030909a424 */ /* 0x000fe400078e021c */
[----:B------:R-:W-:Y:S02]  /*0c10*/  @!P3 IMAD R23, R23, R27, -0x6 ;  /* 0xfffffffa1717b424 */ /* 0x000fe400078e021b */
[----:B------:R-:W-:Y:S01]  /*0c20*/  @!P1 IMAD.X R27, RZ, RZ, R4, P0 ;  /* 0x000000ffff1b9224 */ /* 0x000fe200000e0604 */
[----:B-1----:R-:W-:-:S02]  /*0c30*/  @!P1 LEA R16, P0, R26, R16, 0x1 ;  /* 0x000000101a109211 */ /* 0x002fc400078008ff */
[-C--:B------:R-:W-:Y:S02]  /*0c40*/  @!P2 IADD3 R9, P4, PT, R9, R20.reuse, RZ ;  /* 0x000000140909a210 */ /* 0x080fe40007f9e0ff */
[----:B------:R-:W-:Y:S02]  /*0c50*/  @!P3 IADD3 R23, P5, PT, R23, R20, RZ ;  /* 0x000000141717b210 */ /* 0x000fe40007fbe0ff */
[----:B------:R-:W-:Y:S01]  /*0c60*/  @!P1 LEA.HI.X R17, R26, R17, R27, 0x1, P0 ;  /* 0x000000111a119211 */ /* 0x000fe200000f0c1b */
[--C-:B------:R-:W-:Y:S01]  /*0c70*/  @!P2 IMAD.X R26, RZ, RZ, R4.reuse, P4 ;  /* 0x000000ffff1aa224 */ /* 0x100fe200020e0604 */
[----:B--2---:R-:W-:Y:S01]  /*0c80*/  @!P3 LEA R12, P4, R23, R12, 0x1 ;  /* 0x0000000c170cb211 */ /* 0x004fe200078808ff */
[----:B----4-:R-:W-:Y:S01]  /*0c90*/  @!P3 IMAD.X R24, RZ, RZ, R4, P5 ;  /* 0x000000ffff18b224 */ /* 0x010fe200028e0604 */
[----:B0-----:R-:W-:Y:S01]  /*0ca0*/  @!P2 LEA R14, P0, R9, R14, 0x1 ;  /* 0x0000000e090ea211 */ /* 0x001fe200078008ff */
[----:B------:R-:W5:Y:S03]  /*0cb0*/  @!P1 LDG.E.U16.CONSTANT R16, desc[UR10][R16.64] ;  /* 0x0000000a10109981 */ /* 0x000f66000c1e9500 */
[----:B------:R-:W-:Y:S01]  /*0cc0*/  @!P3 LEA.HI.X R13, R23, R13, R24, 0x1, P4 ;  /* 0x0000000d170db211 */ /* 0x000fe200020f0c18 */
[----:B------:R-:W-:Y:S01]  /*0cd0*/  IMAD.MOV.U32 R23, RZ, RZ, RZ ;  /* 0x000000ffff177224 */ /* 0x000fe200078e00ff */
[----:B------:R-:W-:Y:S01]  /*0ce0*/  @!P2 LEA.HI.X R15, R9, R15, R26, 0x1, P0 ;  /* 0x0000000f090fa211 */ /* 0x000fe200000f0c1a */
[----:B---3--:R-:W-:-:S02]  /*0cf0*/  IMAD.WIDE.U32 R10, R5, 0x4, R10 ;  /* 0x00000004050a7825 */ /* 0x008fc400078e000a */
[----:B------:R-:W2:Y:S04]  /*0d00*/  @!P3 LDG.E.U16.CONSTANT R12, desc[UR10][R12.64] ;  /* 0x0000000a0c0cb981 */ /* 0x000ea8000c1e9500 */
[----:B------:R-:W2:Y:S04]  /*0d10*/  @!P2 LDG.E.U16.CONSTANT R23, desc[UR10][R14.64] ;  /* 0x0000000a0e17a981 */ /* 0x000ea8000c1e9500 */
[----:B------:R-:W3:Y:S04]  /*0d20*/  LDG.E.CONSTANT R9, desc[UR10][R10.64] ;  /* 0x0000000a0a097981 */ /* 0x000ee8000c1e9900 */
[----:B------:R-:W4:Y:S01]  /*0d30*/  LDG.E.CONSTANT R24, desc[UR10][R10.64+0x4] ;  /* 0x0000040a0a187981 */ /* 0x000f22000c1e9900 */
[----:B------:R-:W-:Y:S01]  /*0d40*/  VIADD R5, R5, 0x2 ;  /* 0x0000000205057836 */ /* 0x000fe20000000000 */
[----:B-----5:R-:W-:Y:S01]  /*0d50*/  @!P1 IADD3 R7, PT, PT, R7, R16, RZ ;  /* 0x0000001007079210 */ /* 0x020fe20007ffe0ff */
[----:B--2---:R-:W-:-:S04]  /*0d60*/  @!P3 IMAD.IADD R23, R23, 0x1, R12 ;  /* 0x000000011717b824 */ /* 0x004fc800078e020c */
[----:B---3--:R-:W-:-:S04]  /*0d70*/  IMAD R9, R9, R7, R22 ;  /* 0x0000000709097224 */ /* 0x008fc800078e0216 */
[----:B----4-:R-:W-:-:S07]  /*0d80*/  IMAD R22, R24, R23, R9 ;  /* 0x0000001718167224 */ /* 0x010fce00078e0209 */
.L_x_3:
[----:B------:R-:W-:Y:S01]  /*0d90*/  IMAD.MOV.U32 R7, RZ, RZ, R3 ;  /* 0x000000ffff077224 */ /* 0x000fe200078e0003 */
[----:B------:R-:W-:Y:S06]  /*0da0*/  BRA.U !UP0, `(.L_x_0) ;  /* 0x0000000108707547 */ /* 0x000fec000b800000 */
[----:B------:R-:W-:Y:S01]  /*0db0*/  IMAD.IADD R12, R8, 0x1, R5 ;  /* 0x00000001080c7824 */ /* 0x000fe200078e0205 */
[----:B------:R-:W-:-:S04]  /*0dc0*/  LOP3.LUT R7, RZ, R5, RZ, 0x33, !PT ;  /* 0x00000005ff077212 */ /* 0x000fc800078e33ff */
[----:B------:R-:W-:Y:S01]  /*0dd0*/  ISETP.GE.AND P0, PT, R12, UR6, PT ;  /* 0x000000060c007c0c */ /* 0x000fe2000bf06270 */
[----:B------:R-:W-:Y:S02]  /*0de0*/  IMAD.IADD R13, R6, 0x1, R7 ;  /* 0x00000001060d7824 */ /* 0x000fe400078e0207 */
[----:B------:R-:W0:Y:S01]  /*0df0*/  LDC.64 R6, c[0x0][0x3b0] ;  /* 0x0000ec00ff067b82 */ /* 0x000e220000000a00 */
[----:B------:R-:W-:Y:S02]  /*0e00*/  ISETP.LT.OR P0, PT, R12, RZ, P0 ;  /* 0x000000ff0c00720c */ /* 0x000fe40000701670 */
[----:B------:R-:W-:-:S04]  /*0e10*/  ISETP.GE.AND P1, PT, R13, UR6, PT ;  /* 0x000000060d007c0c */ /* 0x000fc8000bf26270 */
[----:B------:R-:W-:-:S07]  /*0e20*/  ISETP.LT.OR P1, PT, R13, RZ, P1 ;  /* 0x000000ff0d00720c */ /* 0x000fce0000f21670 */
[----:B------:R-:W1:Y:S01]  /*0e30*/  @!P0 LDC.64 R10, c[0x0][0x388] ;  /* 0x0000e200ff0a8b82 */ /* 0x000e620000000a00 */
[----:B------:R-:W-:-:S05]  /*0e40*/  @!P0 IMAD R15, R12, 0x3, RZ ;  /* 0x000000030c0f8824 */ /* 0x000fca00078e02ff */
[----:B------:R-:W-:Y:S01]  /*0e50*/  @!P1 IMAD R13, R13, 0x3, RZ ;  /* 0x000000030d0d9824 */ /* 0x000fe200078e02ff */
[-C--:B------:R-:W-:Y:S01]  /*0e60*/  @!P0 IADD3 R12, P2, PT, R15, R20.reuse, RZ ;  /* 0x000000140f0c8210 */ /* 0x080fe20007f5e0ff */
[----:B------:R-:W2:Y:S03]  /*0e70*/  @!P1 LDC.64 R8, c[0x0][0x388] ;  /* 0x0000e200ff089b82 */ /* 0x000ea60000000a00 */
[----:B------:R-:W-:Y:S01]  /*0e80*/  @!P1 IADD3 R20, P3, PT, R13, R20, RZ ;  /* 0x000000140d149210 */ /* 0x000fe20007f7e0ff */
[----:B------:R-:W-:-:S04]  /*0e90*/  @!P0 IMAD.X R13, RZ, RZ, R4, P2 ;  /* 0x000000ffff0d8224 */ /* 0x000fc800010e0604 */
[----:B------:R-:W-:Y:S01]  /*0ea0*/  @!P1 IMAD.X R4, RZ, RZ, R4, P3 ;  /* 0x000000ffff049224 */ /* 0x000fe200018e0604 */
[----:B-1----:R-:W-:-:S04]  /*0eb0*/  @!P0 LEA R10, P2, R12, R10, 0x1 ;  /* 0x0000000a0c0a8211 */ /* 0x002fc800078408ff */
[----:B------:R-:W-:Y:S01]  /*0ec0*/  @!P0 LEA.HI.X R11, R12, R11, R13, 0x1, P2 ;  /* 0x0000000b0c0b8211 */ /* 0x000fe200010f0c0d */
[----:B------:R-:W-:Y:S01]  /*0ed0*/  HFMA2 R13, -RZ, RZ, 0, 0 ;  /* 0x00000000ff0d7431 */ /* 0x000fe200000001ff */
[----:B--2---:R-:W-:-:S04]  /*0ee0*/  @!P1 LEA R8, P3, R20, R8, 0x1 ;  /* 0x0000000814089211 */ /* 0x004fc800078608ff */
[----:B------:R-:W-:Y:S01]  /*0ef0*/  @!P1 LEA.HI.X R9, R20, R9, R4, 0x1, P3 ;  /* 0x0000000914099211 */ /* 0x000fe200018f0c04 */
[----:B0-----:R-:W-:Y:S01]  /*0f00*/  IMAD.WIDE.U32 R4, R5, 0x4, R6 ;  /* 0x0000000405047825 */ /* 0x001fe200078e0006 */
[----:B------:R-:W2:Y:S04]  /*0f10*/  @!P0 LDG.E.U16.CONSTANT R13, desc[UR10][R10.64] ;  /* 0x0000000a0a0d8981 */ /* 0x000ea8000c1e9500 */
[----:B------:R-:W2:Y:S04]  /*0f20*/  @!P1 LDG.E.U16.CONSTANT R8, desc[UR10][R8.64] ;  /* 0x0000000a08089981 */ /* 0x000ea8000c1e9500 */
[----:B------:R-:W3:Y:S01]  /*0f30*/  LDG.E.CONSTANT R4, desc[UR10][R4.64] ;  /* 0x0000000a04047981 */ /* 0x000ee2000c1e9900 */
[----:B------:R-:W-:-:S02]  /*0f40*/  IMAD.MOV.U32 R7, RZ, RZ, R3 ;  /* 0x000000ffff077224 */ /* 0x000fc400078e0003 */
[----:B--2---:R-:W-:-:S04]  /*0f50*/  @!P1 IMAD.IADD R13, R13, 0x1, R8 ;  /* 0x000000010d0d9824 */ /* 0x004fc800078e0208 */
[----:B---3--:R-:W-:-:S07]  /*0f60*/  IMAD R22, R4, R13, R22 ;  /* 0x0000000d04167224 */ /* 0x008fce00078e0216 */
.L_x_0:
[----:B------:R-:W0:Y:S01]  /*0f70*/  LDCU UR7, c[0x0][0x3a8] ;  /* 0x00007500ff0777ac */ /* 0x000e220008000800 */
[----:B------:R-:W1:Y:S01]  /*0f80*/  LDCU.64 UR8, c[0x0][0x398] ;  /* 0x00007300ff0877ac */ /* 0x000e620008000a00 */
[----:B------:R-:W2:Y:S01]  /*0f90*/  LDCU.64 UR12, c[0x0][0x380] ;  /* 0x00007000ff0c77ac */ /* 0x000ea20008000a00 */
[----:B0-----:R-:W-:-:S04]  /*0fa0*/  ULEA.HI UR5, UR7, UR7, URZ, 0x1 ;  /* 0x0000000707057291 */ /* 0x001fc8000f8f08ff */
[----:B------:R-:W-:-:S06]  /*0fb0*/  USHF.R.S32.HI UR5, URZ, 0x1, UR5 ;  /* 0x00000001ff057899 */ /* 0x000fcc0008011405 */
[----:B------:R-:W-:-:S04]  /*0fc0*/  IADD3 R3, PT, PT, R7, -UR5, R0 ;  /* 0x8000000507037c10 */ /* 0x000fc8000fffe000 */
[----:B------:R-:W-:-:S04]  /*0fd0*/  ISETP.GE.AND P0, PT, R3, UR6, PT ;  /* 0x0000000603007c0c */ /* 0x000fc8000bf06270 */
[----:B------:R-:W-:-:S13]  /*0fe0*/  ISETP.LT.OR P0, PT, R3, RZ, P0 ;  /* 0x000000ff0300720c */ /* 0x000fda0000701670 */
[----:B------:R-:W0:Y:S01]  /*0ff0*/  @!P0 LDC.64 R12, c[0x0][0x3a0] ;  /* 0x0000e800ff0c8b82 */ /* 0x000e220000000a00 */
[----:B------:R-:W-:Y:S02]  /*1000*/  @!P0 IMAD.MOV.U32 R10, RZ, RZ, R18 ;  /* 0x000000ffff0a8224 */ /* 0x000fe400078e0012 */
[----:B------:R-:W-:Y:S02]  /*1010*/  @!P0 IMAD.MOV.U32 R11, RZ, RZ, RZ ;  /* 0x000000ffff0b8224 */ /* 0x000fe400078e00ff */
[----:B------:R-:W-:-:S03]  /*1020*/  @!P0 IMAD R15, R3, 0x3, RZ ;  /* 0x00000003030f8824 */ /* 0x000fc600078e02ff */
[----:B------:R-:W3:Y:S08]  /*1030*/  @!P0 LDC.64 R4, c[0x0][0x388] ;  /* 0x0000e200ff048b82 */ /* 0x000ef00000000a00 */
[----:B------:R-:W4:Y:S01]  /*1040*/  @!P0 LDC.64 R8, c[0x0][0x3b0] ;  /* 0x0000ec00ff088b82 */ /* 0x000f220000000a00 */
[----:B0-----:R-:W-:-:S04]  /*1050*/  @!P0 IMAD.WIDE.U32 R10, R2, R12, R10 ;  /* 0x0000000c020a8225 */ /* 0x001fc800078e000a */
[----:B------:R-:W-:Y:S01]  /*1060*/  @!P0 IMAD R3, R2, R13, R11 ;  /* 0x0000000d02038224 */ /* 0x000fe200078e020b */
[----:B------:R-:W-:-:S05]  /*1070*/  @!P0 IADD3 R10, P1, PT, R15, R10, RZ ;  /* 0x0000000a0f0a8210 */ /* 0x000fca0007f3e0ff */
[----:B------:R-:W-:Y:S01]  /*1080*/  @!P0 IMAD.X R3, RZ, RZ, R3, P1 ;  /* 0x000000ffff038224 */ /* 0x000fe200008e0603 */
[----:B---3--:R-:W-:-:S04]  /*1090*/  @!P0 LEA R4, P1, R10, R4, 0x1 ;  /* 0x000000040a048211 */ /* 0x008fc800078208ff */
[----:B------:R-:W-:Y:S01]  /*10a0*/  @!P0 LEA.HI.X R5, R10, R5, R3, 0x1, P1 ;  /* 0x000000050a058211 */ /* 0x000fe200008f0c03 */
[----:B----4-:R-:W-:-:S04]  /*10b0*/  @!P0 IMAD.WIDE.U32 R8, R7, 0x4, R8 ;  /* 0x0000000407088825 */ /* 0x010fc800078e0008 */
[----:B------:R-:W3:Y:S04]  /*10c0*/  @!P0 LDG.E.U16.CONSTANT R4, desc[UR10][R4.64] ;  /* 0x0000000a04048981 */ /* 0x000ee8000c1e9500 */
[----:B------:R-:W3:Y:S01]  /*10d0*/  @!P0 LDG.E.CONSTANT R9, desc[UR10][R8.64] ;  /* 0x0000000a08098981 */ /* 0x000ee2000c1e9900 */
[----:B------:R-:W-:Y:S02]  /*10e0*/  IMAD R6, R0, 0x3, R18 ;  /* 0x0000000300067824 */ /* 0x000fe400078e0212 */
[----:B------:R-:W-:Y:S01]  /*10f0*/  IMAD.MOV.U32 R7, RZ, RZ, RZ ;  /* 0x000000ffff077224 */ /* 0x000fe200078e00ff */
[----:B------:R-:W-:Y:S01]  /*1100*/  UIADD3 UR5, UPT, UPT, UR7, -0x1, URZ ;  /* 0xffffffff07057890 */ /* 0x000fe2000fffe0ff */
[----:B-1----:R-:W-:-:S04]  /*1110*/  IMAD.WIDE.U32 R6, R2, UR8, R6 ;  /* 0x0000000802067c25 */ /* 0x002fc8000f8e0006 */
[----:B------:R-:W-:Y:S02]  /*1120*/  IMAD R3, R2, UR9, R7 ;  /* 0x0000000902037c24 */ /* 0x000fe4000f8e0207 */
[----:B---3--:R-:W-:Y:S01]  /*1130*/  @!P0 IMAD R22, R9, R4, R22 ;  /* 0x0000000409168224 */ /* 0x008fe200078e0216 */
[----:B--2---:R-:W-:-:S04]  /*1140*/  LEA R2, P0, R6, UR12, 0x1 ;  /* 0x0000000c06027c11 */ /* 0x004fc8000f8008ff */
[----:B------:R-:W-:Y:S02]  /*1150*/  LEA.HI.X R3, R6, UR13, R3, 0x1, P0 ;  /* 0x0000000d06037c11 */ /* 0x000fe400080f0c03 */
[----:B------:R-:W-:-:S05]  /*1160*/  SHF.R.S32.HI R5, RZ, UR5, R22 ;  /* 0x00000005ff057c19 */ /* 0x000fca0008011416 */
[----:B------:R-:W-:Y:S01]  /*1170*/  STG.E.U16 desc[UR10][R2.64], R5 ;  /* 0x0000000502007986 */ /* 0x000fe2000c10150a */
[----:B------:R-:W-:Y:S05]  /*1180*/  EXIT ;  /* 0x000000000000794d */ /* 0x000fea0003800000 */
.L_x_4:
[----:B------:R-:W-:-:S00]  /*1190*/  BRA `(.L_x_4) ;  /* 0xfffffffc00fc7947 */ /* 0x000fc0000383ffff */
[----:B------:R-:W-:-:S00]  /*11a0*/  NOP ;  /* 0x0000000000007918 */ /* 0x000fc00000000000 */
        /* <DEDUP_REMOVED lines=13> */
.L_x_10:


//--------------------- .text._Z7kernel1PtPKtiimmiPKi --------------------------
	.section	.text._Z7kernel1PtPKtiimmiPKi,"ax",@progbits
	.align	128
        .global         _Z7kernel1PtPKtiimmiPKi
        .type           _Z7kernel1PtPKtiimmiPKi,@function
        .size           _Z7kernel1PtPKtiimmiPKi,(.L_x_11 - _Z7kernel1PtPKtiimmiPKi)
        .other          _Z7kernel1PtPKtiimmiPKi,@"STO_CUDA_ENTRY STV_DEFAULT"
_Z7kernel1PtPKtiimmiPKi:
.text._Z7kernel1PtPKtiimmiPKi:
        /* <DEDUP_REMOVED lines=22> */
[----:B------:R-:W-:Y:S01]  /*0160*/  ISETP.GE.U32.AND P0, PT, R2, 0x4, PT ;  /* 0x000000040200780c */ /* 0x000fe20003f06070 */
[----:B------:R-:W-:Y:S01]  /*0170*/  HFMA2 R21, -RZ, RZ, 0, 0 ;  /* 0x00000000ff157431 */ /* 0x000fe200000001ff */
[----:B------:R-:W-:Y:S01]  /*0180*/  SHF.R.U32.HI R13, RZ, 0x1, R15 ;  /* 0x00000001ff0d7819 */ /* 0x000fe2000001160f */
[----:B------:R-:W-:Y:S02]  /*0190*/  IMAD R5, R3, UR7, R0 ;  /* 0x0000000703057c24 */ /* 0x000fe4000f8e0200 */
[----:B------:R-:W-:Y:S01]  /*01a0*/  IMAD.MOV.U32 R6, RZ, RZ, RZ ;  /* 0x000000ffff067224 */ /* 0x000fe200078e00ff */
[----:B------:R-:W-:Y:S01]  /*01b0*/  IADD3 R7, PT, PT, -R13, R15, R10 ;  /* 0x0000000f0d077210 */ /* 0x000fe20007ffe10a */
[----:B------:R-:W-:-:S06]  /*01c0*/  IMAD.IADD R9, R10, 0x1, -R13 ;  /* 0x000000010a097824 */ /* 0x000fcc00078e0a0d */
[----:B------:R-:W-:Y:S05]  /*01d0*/  @!P0 BRA `(.L_x_6) ;  /* 0x0000000400f88947 */ /* 0x000fea0003800000 */
[----:B------:R-:W0:Y:S01]  /*01e0*/  LDCU.64 UR8, c[0x0][0x3b0] ;  /* 0x00007600ff0877ac */ /* 0x000e220008000a00 */
[----:B------:R-:W-:Y:S01]  /*01f0*/  LOP3.LUT R6, R2, 0x7ffffffc, RZ, 0xc0, !PT ;  /* 0x7ffffffc02067812 */ /* 0x000fe200078ec0ff */
[----:B------:R-:W-:Y:S01]  /*0200*/  VIADD R8, R9, 0x3 ;  /* 0x0000000309087836 */ /* 0x000fe20000000000 */
[----:B------:R-:W-:Y:S01]  /*0210*/  IADD3 R4, PT, PT, R15, UR4, R4 ;  /* 0x000000040f047c10 */ /* 0x000fe2000fffe004 */
[----:B------:R-:W1:Y:S01]  /*0220*/  LDCU UR10, c[0x0][0x390] ;  /* 0x00007200ff0a77ac */ /* 0x000e620008000800 */
[----:B------:R-:W-:Y:S01]  /*0230*/  MOV R21, RZ ;  /* 0x000000ff00157202 */ /* 0x000fe20000000f00 */
[----:B------:R-:W-:Y:S01]  /*0240*/  IMAD.MOV R20, RZ, RZ, -R6 ;  /* 0x000000ffff147224 */ /* 0x000fe200078e0a06 */
[----:B------:R-:W-:Y:S01]  /*0250*/  IADD3 R4, PT, PT, R4, -0x2, -R13 ;  /* 0xfffffffe04047810 */ /* 0x000fe20007ffe80d */
[----:B0-----:R-:W-:-:S04]  /*0260*/  UIADD3 UR5, UP0, UPT, UR8, 0x8, URZ ;  /* 0x0000000808057890 */ /* 0x001fc8000ff1e0ff */
[----:B------:R-:W-:Y:S02]  /*0270*/  UIADD3.X UR6, UPT, UPT, URZ, UR9, URZ, UP0, !UPT ;  /* 0x00000009ff067290 */ /* 0x000fe400087fe4ff */
[----:B------:R-:W-:-:S04]  /*0280*/  IMAD.U32 R26, RZ, RZ, UR5 ;  /* 0x00000005ff1a7e24 */ /* 0x000fc8000f8e00ff */
[----:B-1----:R-:W-:-:S07]  /*0290*/  IMAD.U32 R27, RZ, RZ, UR6 ;  /* 0x00000006ff1b7e24 */ /* 0x002fce000f8e00ff */
.L_x_7:
[----:B------:R-:W-:Y:S01]  /*02a0*/  IADD3 R24, PT, PT, R8, -0x3, RZ ;  /* 0xfffffffd08187810 */ /* 0x000fe20007ffe0ff */
[----:B------:R-:W-:Y:S01]  /*02b0*/  VIADD R22, R4, 0x1 ;  /* 0x0000000104167836 */ /* 0x000fe20000000000 */
[----:B------:R-:W-:Y:S02]  /*02c0*/  UMOV UR6, UR10 ;  /* 0x0000000a00067c82 */ /* 0x000fe40008000000 */
[----:B------:R-:W-:Y:S02]  /*02d0*/  ISETP.GE.AND P0, PT, R24, UR6, PT ;  /* 0x0000000618007c0c */ /* 0x000fe4000bf06270 */
[----:B------:R-:W-:Y:S02]  /*02e0*/  ISETP.GE.AND P2, PT, R22, UR6, PT ;  /* 0x0000000616007c0c */ /* 0x000fe4000bf46270 */
[----:B------:R-:W-:Y:S02]  /*02f0*/  ISETP.LT.OR P1, PT, R24, RZ, P0 ;  /* 0x000000ff1800720c */ /* 0x000fe40000721670 */
[----:B------:R-:W-:-:S11]  /*0300*/  ISETP.LT.OR P0, PT, R22, RZ, P2 ;  /* 0x000000ff1600720c */ /* 0x000fd60001701670 */
[----:B------:R-:W0:Y:S01]  /*0310*/  @!P1 LDC.64 R12, c[0x0][0x3a0] ;  /* 0x0000e800ff0c9b82 */ /* 0x000e220000000a00 */
[----:B------:R-:W-:Y:S02]  /*0320*/  @!P1 IMAD.MOV.U32 R25, RZ, RZ, RZ ;  /* 0x000000ffff199224 */ /* 0x000fe400078e00ff */
[----:B------:R-:W-:-:S05]  /*0330*/  @!P0 IMAD.MOV.U32 R23, RZ, RZ, RZ ;  /* 0x000000ffff178224 */ /* 0x000fca00078e00ff */
[----:B------:R-:W1:Y:S08]  /*0340*/  @!P0 LDC.64 R14, c[0x0][0x3a0] ;  /* 0x0000e800ff0e8b82 */ /* 0x000e700000000a00 */
[----:B------:R-:W2:Y:S08]  /*0350*/  @!P0 LDC.64 R18, c[0x0][0x388] ;  /* 0x0000e200ff128b82 */ /* 0x000eb00000000a00 */
[----:B------:R-:W3:Y:S01]  /*0360*/  @!P1 LDC.64 R16, c[0x0][0x388] ;  /* 0x0000e200ff109b82 */ /* 0x000ee20000000a00 */
[----:B0-----:R-:W-:-:S04]  /*0370*/  @!P1 IMAD.WIDE.U32 R24, R5, R12, R24 ;  /* 0x0000000c05189225 */ /* 0x001fc800078e0018 */
[C---:B------:R-:W-:Y:S02]  /*0380*/  @!P1 IMAD R13, R5.reuse, R13, R25 ;  /* 0x0000000d050d9224 */ /* 0x040fe400078e0219 */
[----:B-1----:R-:W-:-:S04]  /*0390*/  @!P0 IMAD.WIDE.U32 R22, R5, R14, R22 ;  /* 0x0000000e05168225 */ /* 0x002fc800078e0016 */
[----:B------:R-:W-:Y:S01]  /*03a0*/  @!P0 IMAD R15, R5, R15, R23 ;  /* 0x0000000f050f8224 */ /* 0x000fe200078e0217 */
[----:B--2---:R-:W-:Y:S01]  /*03b0*/  @!P0 LEA R12, P3, R22, R18, 0x1 ;  /* 0x00000012160c8211 */ /* 0x004fe200078608ff */
[----:B------:R-:W-:Y:S01]  /*03c0*/  HFMA2 R18, -RZ, RZ, 0, 0 ;  /* 0x00000000ff127431 */ /* 0x000fe200000001ff */
[----:B---3--:R-:W-:-:S04]  /*03d0*/  @!P1 LEA R28, P2, R24, R16, 0x1 ;  /* 0x00000010181c9211 */ /* 0x008fc800078408ff */
[----:B------:R-:W-:Y:S02]  /*03e0*/  @!P1 LEA.HI.X R29, R24, R17, R13, 0x1, P2 ;  /* 0x00000011181d9211 */ /* 0x000fe400010f0c0d */
[----:B------:R-:W-:-:S03]  /*03f0*/  @!P0 LEA.HI.X R13, R22, R19, R15, 0x1, P3 ;  /* 0x00000013160d8211 */ /* 0x000fc600018f0c0f */
[----:B------:R-:W2:Y:S04]  /*0400*/  @!P1 LDG.E.U16.CONSTANT R18, desc[UR12][R28.64] ;  /* 0x0000000c1c129981 */ /* 0x000ea8000c1e9500 */
[----:B------:R0:W2:Y:S01]  /*0410*/  @!P0 LDG.E.U16.CONSTANT R23, desc[UR12][R12.64] ;  /* 0x0000000c0c178981 */ /* 0x0000a2000c1e9500 */
[----:B------:R-:W-:Y:S02]  /*0420*/  IMAD.MOV.U32 R24, RZ, RZ, R26 ;  /* 0x000000ffff187224 */ /* 0x000fe400078e001a */
[----:B------:R-:W-:-:S05]  /*0430*/  IMAD.MOV.U32 R25, RZ, RZ, R27 ;  /* 0x000000ffff197224 */ /* 0x000fca00078e001b */
[----:B------:R-:W3:Y:S01]  /*0440*/  LDG.E.CONSTANT R19, desc[UR12][R24.64+-0x8] ;  /* 0xfffff80c18137981 */ /* 0x000ee2000c1e9900 */
[----:B------:R-:W-:Y:S01]  /*0450*/  VIADD R26, R8, 0xfffffffe ;  /* 0xfffffffe081a7836 */ /* 0x000fe20000000000 */
[----:B------:R-:W-:-:S04]  /*0460*/  ISETP.GE.AND P2, PT, R4, UR6, PT ;  /* 0x0000000604007c0c */ /* 0x000fc8000bf46270 */
[----:B------:R-:W-:Y:S02]  /*0470*/  ISETP.GE.AND P1, PT, R26, UR6, PT ;  /* 0x000000061a007c0c */ /* 0x000fe4000bf26270 */
[----:B------:R-:W-:Y:S02]  /*0480*/  ISETP.LT.OR P2, PT, R4, RZ, P2 ;  /* 0x000000ff0400720c */ /* 0x000fe40001741670 */
[----:B------:R-:W-:-:S11]  /*0490*/  ISETP.LT.OR P1, PT, R26, RZ, P1 ;  /* 0x000000ff1a00720c */ /* 0x000fd60000f21670 */
[----:B0-----:R-:W0:Y:S02]  /*04a0*/  @!P2 LDC.64 R12, c[0x0][0x3a0] ;  /* 0x0000e800ff0cab82 */ /* 0x001e240000000a00 */
[----:B------:R-:W-:-:S06]  /*04b0*/  @!P1 MOV R27, RZ ;  /* 0x000000ff001b9202 */ /* 0x000fcc0000000f00 */
[----:B------:R-:W1:Y:S08]  /*04c0*/  @!P1 LDC.64 R16, c[0x0][0x3a0] ;  /* 0x0000e800ff109b82 */ /* 0x000e700000000a00 */
[----:B------:R-:W4:Y:S01]  /*04d0*/  @!P1 LDC.64 R14, c[0x0][0x388] ;  /* 0x0000e200ff0e9b82 */ /* 0x000f220000000a00 */
[----:B-1----:R-:W-:-:S04]  /*04e0*/  @!P1 IMAD.WIDE.U32 R28, R5, R16, R26 ;  /* 0x00000010051c9225 */ /* 0x002fc800078e001a */
[----:B------:R-:W-:-:S03]  /*04f0*/  @!P1 IMAD R22, R5, R17, R29 ;  /* 0x0000001105169224 */ /* 0x000fc600078e021d */
[----:B------:R-:W1:Y:S01]  /*0500*/  @!P2 LDC.64 R16, c[0x0][0x388] ;  /* 0x0000e200ff10ab82 */ /* 0x000e620000000a00 */
[----:B------:R-:W-:Y:S01]  /*0510*/  @!P2 IMAD.MOV.U32 R29, RZ, RZ, RZ ;  /* 0x000000ffff1da224 */ /* 0x000fe200078e00ff */
[----:B----4-:R-:W-:Y:S01]  /*0520*/  @!P1 LEA R26, P3, R28, R14, 0x1 ;  /* 0x0000000e1c1a9211 */ /* 0x010fe200078608ff */
[----:B------:R-:W-:-:S03]  /*0530*/  VIADD R14, R8, 0xffffffff ;  /* 0xffffffff080e7836 */ /* 0x000fc60000000000 */
[----:B------:R-:W-:Y:S01]  /*0540*/  @!P1 LEA.HI.X R27, R28, R15, R22, 0x1, P3 ;  /* 0x0000000f1c1b9211 */ /* 0x000fe200018f0c16 */
[----:B------:R-:W-:Y:S01]  /*0550*/  @!P2 IMAD.MOV.U32 R28, RZ, RZ, R4 ;  /* 0x000000ffff1ca224 */ /* 0x000fe200078e0004 */
[----:B------:R-:W-:Y:S01]  /*0560*/  ISETP.GE.AND P3, PT, R14, UR6, PT ;  /* 0x000000060e007c0c */ /* 0x000fe2000bf66270 */
[----:B------:R-:W-:Y:S02]  /*0570*/  VIADD R22, R4, 0xffffffff ;  /* 0xffffffff04167836 */ /* 0x000fe40000000000 */
[----:B0-----:R-:W-:Y:S01]  /*0580*/  @!P2 IMAD.WIDE.U32 R28, R5, R12, R28 ;  /* 0x0000000c051ca225 */ /* 0x001fe200078e001c */
[----:B------:R-:W-:-:S03]  /*0590*/  ISETP.LT.OR P3, PT, R14, RZ, P3 ;  /* 0x000000ff0e00720c */ /* 0x000fc60001f61670 */
[----:B------:R-:W-:Y:S01]  /*05a0*/  @!P2 IMAD R13, R5, R13, R29 ;  /* 0x0000000d050da224 */ /* 0x000fe200078e021d */
[----:B-1----:R-:W-:-:S09]  /*05b0*/  @!P2 LEA R16, P4, R28, R16, 0x1 ;  /* 0x000000101c10a211 */ /* 0x002fd200078808ff */
[----:B------:R-:W-:Y:S02]  /*05c0*/  @!P3 MOV R15, RZ ;  /* 0x000000ff000fb202 */ /* 0x000fe40000000f00 */
[----:B------:R-:W-:Y:S02]  /*05d0*/  @!P2 LEA.HI.X R17, R28, R17, R13, 0x1, P4 ;  /* 0x000000111c11a211 */ /* 0x000fe400020f0c0d */
[----:B------:R-:W0:Y:S04]  /*05e0*/  @!P3 LDC.64 R12, c[0x0][0x3a0] ;  /* 0x0000e800ff0cbb82 */ /* 0x000e280000000a00 */
[----:B------:R-:W4:Y:S01]  /*05f0*/  @!P2 LDG.E.U16.CONSTANT R17, desc[UR12][R16.64] ;  /* 0x0000000c1011a981 */ /* 0x000f22000c1e9500 */
[----:B0-----:R-:W-:-:S03]  /*0600*/  @!P3 IMAD.WIDE.U32 R30, R5, R12, R14 ;  /* 0x0000000c051eb225 */ /* 0x001fc600078e000e */
[----:B------:R-:W0:Y:S01]  /*0610*/  @!P3 LDC.64 R14, c[0x0][0x388] ;  /* 0x0000e200ff0ebb82 */ /* 0x000e220000000a00 */
[----:B------:R-:W-:Y:S01]  /*0620*/  @!P3 IMAD R13, R5, R13, R31 ;  /* 0x0000000d050db224 */ /* 0x000fe200078e021f */
[----:B0-----:R-:W-:-:S04]  /*0630*/  @!P3 LEA R28, P4, R30, R14, 0x1 ;  /* 0x0000000e1e1cb211 */ /* 0x001fc800078808ff */
[----:B------:R-:W-:Y:S02]  /*0640*/  @!P3 LEA.HI.X R29, R30, R15, R13, 0x1, P4 ;  /* 0x0000000f1e1db211 */ /* 0x000fe400020f0c0d */
[----:B------:R-:W-:-:S04]  /*0650*/  ISETP.GE.AND P4, PT, R22, UR6, PT ;  /* 0x0000000616007c0c */ /* 0x000fc8000bf86270 */
[----:B------:R-:W-:-:S13]  /*0660*/  ISETP.LT.OR P4, PT, R22, RZ, P4 ;  /* 0x000000ff1600720c */ /* 0x000fda0002781670 */
[----:B------:R-:W0:Y:S08]  /*0670*/  @!P4 LDC.64 R12, c[0x0][0x3a0] ;  /* 0x0000e800ff0ccb82 */ /* 0x000e300000000a00 */
[----:B------:R-:W1:Y:S01]  /*0680*/  @!P4 LDC.64 R14, c[0x0][0x388] ;  /* 0x0000e200ff0ecb82 */ /* 0x000e620000000a00 */
[----:B--2---:R-:W-:Y:S01]  /*0690*/  @!P0 IMAD.IADD R18, R18, 0x1, R23 ;  /* 0x0000000112128824 */ /* 0x004fe200078e0217 */
[----:B------:R-:W-:Y:S01]  /*06a0*/  ISETP.GE.AND P0, PT, R8, UR6, PT ;  /* 0x0000000608007c0c */ /* 0x000fe2000bf06270 */
[----:B------:R-:W-:-:S03]  /*06b0*/  @!P4 IMAD.MOV.U32 R23, RZ, RZ, RZ ;  /* 0x000000ffff17c224 */ /* 0x000fc600078e00ff */
[----:B------:R-:W-:Y:S01]  /*06c0*/  ISETP.LT.OR P0, PT, R8, RZ, P0 ;  /* 0x000000ff0800720c */ /* 0x000fe20000701670 */
[----:B0-----:R-:W-:-:S04]  /*06d0*/  @!P4 IMAD.WIDE.U32 R30, R5, R12, R22 ;  /* 0x0000000c051ec225 */ /* 0x001fc800078e0016 */
[----:B------:R-:W-:Y:S01]  /*06e0*/  @!P4 IMAD R13, R5, R13, R31 ;  /* 0x0000000d050dc224 */ /* 0x000fe200078e021f */
[C---:B-1----:R-:W-:Y:S01]  /*06f0*/  @!P4 LEA R22, P5, R30.reuse, R14, 0x1 ;  /* 0x0000000e1e16c211 */ /* 0x042fe200078a08ff */
[----:B---3--:R-:W-:Y:S02]  /*0700*/  IMAD R19, R19, R18, R21 ;  /* 0x0000001213137224 */ /* 0x008fe400078e0215 */
[----:B------:R-:W-:Y:S01]  /*0710*/  HFMA2 R18, -RZ, RZ, 0, 0 ;  /* 0x00000000ff127431 */ /* 0x000fe200000001ff */
[----:B------:R-:W-:Y:S01]  /*0720*/  @!P4 LEA.HI.X R23, R30, R15, R13, 0x1, P5 ;  /* 0x0000000f1e17c211 */ /* 0x000fe200028f0c0d */
[----:B------:R-:W-:Y:S01]  /*0730*/  IMAD.MOV.U32 R21, RZ, RZ, RZ ;  /* 0x000000ffff157224 */ /* 0x000fe200078e00ff */
[----:B------:R-:W2:Y:S01]  /*0740*/  LDG.E.CONSTANT R30, desc[UR12][R24.64] ;  /* 0x0000000c181e7981 */ /* 0x000ea2000c1e9900 */
[----:B------:R-:W0:Y:S03]  /*0750*/  @!P0 LDC.64 R12, c[0x0][0x3a0] ;  /* 0x0000e800ff0c8b82 */ /* 0x000e260000000a00 */
[----:B------:R-:W3:Y:S04]  /*0760*/  @!P4 LDG.E.U16.CONSTANT R22, desc[UR12][R22.64] ;  /* 0x0000000c1616c981 */ /* 0x000ee8000c1e9500 */
[----:B------:R1:W4:Y:S01]  /*0770*/  @!P1 LDG.E.U16.CONSTANT R18, desc[UR12][R26.64] ;  /* 0x0000000c1a129981 */ /* 0x000322000c1e9500 */
[----:B------:R-:W5:Y:S03]  /*0780*/  @!P0 LDC.64 R14, c[0x0][0x388] ;  /* 0x0000e200ff0e8b82 */ /* 0x000f660000000a00 */
[----:B------:R0:W3:Y:S01]  /*0790*/  @!P3 LDG.E.U16.CONSTANT R21, desc[UR12][R28.64] ;  /* 0x0000000c1c15b981 */ /* 0x0000e2000c1e9500 */
[----:B-1----:R-:W-:-:S02]  /*07a0*/  @!P0 IMAD.MOV.U32 R26, RZ, RZ, R8 ;  /* 0x000000ffff1a8224 */ /* 0x002fc400078e0008 */
[----:B------:R-:W-:Y:S02]  /*07b0*/  @!P0 IMAD.MOV.U32 R27, RZ, RZ, RZ ;  /* 0x000000ffff1b8224 */ /* 0x000fe400078e00ff */
[----:B0-----:R-:W-:Y:S01]  /*07c0*/  @!P0 IMAD.WIDE.U32 R28, R5, R12, R26 ;  /* 0x0000000c051c8225 */ /* 0x001fe200078e001a */
[----:B------:R-:W-:-:S03]  /*07d0*/  IADD3 R26, PT, PT, R4, -0x2, RZ ;  /* 0xfffffffe041a7810 */ /* 0x000fc60007ffe0ff */
[----:B------:R-:W-:Y:S01]  /*07e0*/  @!P0 IMAD R12, R5, R13, R29 ;  /* 0x0000000d050c8224 */ /* 0x000fe200078e021d */
[----:B------:R-:W-:Y:S02]  /*07f0*/  ISETP.GE.AND P1, PT, R26, UR6, PT ;  /* 0x000000061a007c0c */ /* 0x000fe4000bf26270 */
[----:B-----5:R-:W-:Y:S02]  /*0800*/  @!P0 LEA R14, P3, R28, R14, 0x1 ;  /* 0x0000000e1c0e8211 */ /* 0x020fe400078608ff */
[----:B------:R-:W-:Y:S02]  /*0810*/  ISETP.LT.OR P1, PT, R26, RZ, P1 ;  /* 0x000000ff1a00720c */ /* 0x000fe40000f21670 */
[----:B------:R-:W-:Y:S01]  /*0820*/  @!P0 LEA.HI.X R15, R28, R15, R12, 0x1, P3 ;  /* 0x0000000f1c0f8211 */ /* 0x000fe200018f0c0c */
[----:B------:R-:W-:-:S06]  /*0830*/  IMAD.MOV.U32 R28, RZ, RZ, RZ ;  /* 0x000000ffff1c7224 */ /* 0x000fcc00078e00ff */
[----:B------:R0:W5:Y:S04]  /*0840*/  @!P0 LDG.E.U16.CONSTANT R28, desc[UR12][R14.64] ;  /* 0x0000000c0e1c8981 */ /* 0x000168000c1e9500 */
[----:B------:R-:W1:Y:S08]  /*0850*/  @!P1 LDC.64 R12, c[0x0][0x3a0] ;  /* 0x0000e800ff0c9b82 */ /* 0x000e700000000a00 */
[----:B0-----:R-:W0:Y:S01]  /*0860*/  @!P1 LDC.64 R14, c[0x0][0x388] ;  /* 0x0000e200ff0e9b82 */ /* 0x001e220000000a00 */
[----:B------:R-:W-:-:S02]  /*0870*/  @!P1 IMAD.MOV.U32 R27, RZ, RZ, RZ ;  /* 0x000000ffff1b9224 */ /* 0x000fc400078e00ff */
[----:B-1----:R-:W-:-:S04]  /*0880*/  @!P1 IMAD.WIDE.U32 R26, R5, R12, R26 ;  /* 0x0000000c051a9225 */ /* 0x002fc800078e001a */
[----:B------:R-:W-:Y:S01]  /*0890*/  @!P1 IMAD R13, R5, R13, R27 ;  /* 0x0000000d050d9224 */ /* 0x000fe200078e021b */
[----:B0-----:R-:W-:-:S04]  /*08a0*/  @!P1 LEA R12, P0, R26, R14, 0x1 ;  /* 0x0000000e1a0c9211 */ /* 0x001fc800078008ff */
[----:B------:R-:W-:Y:S02]  /*08b0*/  @!P1 LEA.HI.X R13, R26, R15, R13, 0x1, P0 ;  /* 0x0000000f1a0d9211 */ /* 0x000fe400000f0c0d */
[----:B------:R-:W2:Y:S04]  /*08c0*/  LDG.E.CONSTANT R26, desc[UR12][R24.64+-0x4] ;  /* 0xfffffc0c181a7981 */ /* 0x000ea8000c1e9900 */
[----:B------:R-:W5:Y:S04]  /*08d0*/  @!P1 LDG.E.U16.CONSTANT R13, desc[UR12][R12.64] ;  /* 0x0000000c0c0d9981 */ /* 0x000f68000c1e9500 */
[----:B------:R-:W5:Y:S01]  /*08e0*/  LDG.E.CONSTANT R15, desc[UR12][R24.64+0x4] ;  /* 0x0000040c180f7981 */ /* 0x000f62000c1e9900 */
[----:B------:R-:W-:-:S05]  /*08f0*/  VIADD R20, R20, 0x4 ;  /* 0x0000000414147836 */ /* 0x000fca0000000000 */
[----:B------:R-:W-:Y:S01]  /*0900*/  ISETP.NE.AND P0, PT, R20, RZ, PT ;  /* 0x000000ff1400720c */ /* 0x000fe20003f05270 */
[----:B------:R-:W-:Y:S01]  /*0910*/  VIADD R8, R8, 0x4 ;  /* 0x0000000408087836 */ /* 0x000fe20000000000 */
[----:B------:R-:W-:Y:S01]  /*0920*/  IADD3 R4, PT, PT, R4, -0x4, RZ ;  /* 0xfffffffc04047810 */ /* 0x000fe20007ffe0ff */
[----:B----4-:R-:W-:Y:S01]  /*0930*/  @!P2 IMAD.IADD R18, R18, 0x1, R17 ;  /* 0x000000011212a824 */ /* 0x010fe200078e0211 */
[----:B---3--:R-:W-:-:S03]  /*0940*/  @!P4 IADD3 R21, PT, PT, R21, R22, RZ ;  /* 0x000000161515c210 */ /* 0x008fc60007ffe0ff */
[----:B--2---:R-:W-:Y:S02]  /*0950*/  IMAD R19, R26, R18, R19 ;  /* 0x000000121a137224 */ /* 0x004fe400078e0213 */
[----:B-----5:R-:W-:Y:S01]  /*0960*/  @!P1 IMAD.IADD R28, R28, 0x1, R13 ;  /* 0x000000011c1c9824 */ /* 0x020fe200078e020d */
[----:B------:R-:W-:Y:S01]  /*0970*/  IADD3 R26, P1, PT, R24, 0x10, RZ ;  /* 0x00000010181a7810 */ /* 0x000fe20007f3e0ff */
[----:B------:R-:W-:-:S04]  /*0980*/  IMAD R19, R30, R21, R19 ;  /* 0x000000151e137224 */ /* 0x000fc800078e0213 */
[----:B------:R-:W-:Y:S02]  /*0990*/  IMAD.X R27, RZ, RZ, R25, P1 ;  /* 0x000000ffff1b7224 */ /* 0x000fe400008e0619 */
[----:B------:R-:W-:Y:S01]  /*09a0*/  IMAD R21, R15, R28, R19 ;  /* 0x0000001c0f157224 */ /* 0x000fe200078e0213 */
[----:B------:R-:W-:Y:S06]  /*09b0*/  @P0 BRA `(.L_x_7) ;  /* 0xfffffff800380947 */ /* 0x000fec000383ffff */
.L_x_6:
        /* <DEDUP_REMOVED lines=8> */
[----:B------:R-:W-:Y:S02]  /*0a40*/  LOP3.LUT R28, RZ, R6, RZ, 0x33, !PT ;  /* 0x00000006ff1c7212 */ /* 0x000fe400078e33ff */
[C---:B------:R-:W-:Y:S01]  /*0a50*/  IADD3 R24, PT, PT, R7.reuse, -0x2, -R6 ;  /* 0xfffffffe07187810 */ /* 0x040fe20007ffe806 */
[C---:B------:R-:W-:Y:S01]  /*0a60*/  VIADD R26, R32.reuse, 0x1 ;  /* 0x00000001201a7836 */ /* 0x040fe20000000000 */
[C---:B------:R-:W-:Y:S02]  /*0a70*/  ISETP.GE.AND P0, PT, R32.reuse, UR6, PT ;  /* 0x0000000620007c0c */ /* 0x040fe4000bf06270 */
[----:B------:R-:W-:Y:S02]  /*0a80*/  IADD3 R28, PT, PT, R7, R28, RZ ;  /* 0x0000001c071c7210 */ /* 0x000fe40007ffe0ff */
[----:B------:R-:W-:Y:S02]  /*0a90*/  ISETP.LT.OR P0, PT, R32, RZ, P0 ;  /* 0x000000ff2000720c */ /* 0x000fe40000701670 */
[----:B------:R-:W-:-:S02]  /*0aa0*/  ISETP.GE.AND P1, PT, R28, UR6, PT ;  /* 0x000000061c007c0c */ /* 0x000fc4000bf26270 */
[----:B------:R-:W-:Y:S02]  /*0ab0*/  ISETP.GE.AND P3, PT, R24, UR6, PT ;  /* 0x0000000618007c0c */ /* 0x000fe4000bf66270 */
[----:B------:R-:W-:Y:S02]  /*0ac0*/  ISETP.LT.OR P1, PT, R28, RZ, P1 ;  /* 0x000000ff1c00720c */ /* 0x000fe40000f21670 */
[----:B------:R-:W-:Y:S02]  /*0ad0*/  ISETP.GE.AND P2, PT, R26, UR6, PT ;  /* 0x000000061a007c0c */ /* 0x000fe4000bf46270 */
[----:B------:R-:W-:Y:S02]  /*0ae0*/  ISETP.LT.OR P3, PT, R24, RZ, P3 ;  /* 0x000000ff1800720c */ /* 0x000fe40001f61670 */
[----:B------:R-:W-:Y:S01]  /*0af0*/  ISETP.LT.OR P2, PT, R26, RZ, P2 ;  /* 0x000000ff1a00720c */ /* 0x000fe20001741670 */
[----:B------:R-:W0:Y:S01]  /*0b00*/  @!P0 LDC.64 R14, c[0x0][0x3a0] ;  /* 0x0000e800ff0e8b82 */ /* 0x000e220000000a00 */
[----:B------:R-:W-:-:S05]  /*0b10*/  @!P0 IMAD.MOV.U32 R33, RZ, RZ, RZ ;  /* 0x000000ffff218224 */ /* 0x000fca00078e00ff */
[----:B------:R-:W-:Y:S02]  /*0b20*/  @!P1 IMAD.MOV.U32 R29, RZ, RZ, RZ ;  /* 0x000000ffff1d9224 */ /* 0x000fe400078e00ff */
[----:B------:R-:W1:Y:S08]  /*0b30*/  @!P0 LDC.64 R18, c[0x0][0x388] ;  /* 0x0000e200ff128b82 */ /* 0x000e700000000a00 */
[----:B------:R-:W2:Y:S08]  /*0b40*/  @!P1 LDC.64 R22, c[0x0][0x3a0] ;  /* 0x0000e800ff169b82 */ /* 0x000eb00000000a00 */
[----:B------:R-:W3:Y:S01]  /*0b50*/  @!P1 LDC.64 R12, c[0x0][0x388] ;  /* 0x0000e200ff0c9b82 */ /* 0x000ee20000000a00 */
[----:B0-----:R-:W-:-:S04]  /*0b60*/  @!P0 IMAD.WIDE.U32 R32, R5, R14, R32 ;  /* 0x0000000e05208225 */ /* 0x001fc800078e0020 */
[C---:B------:R-:W-:Y:S01]  /*0b70*/  @!P0 IMAD R4, R5.reuse, R15, R33 ;  /* 0x0000000f05048224 */ /* 0x040fe200078e0221 */
[C---:B-1----:R-:W-:Y:S02]  /*0b80*/  @!P0 LEA R30, P4, R32.reuse, R18, 0x1 ;  /* 0x00000012201e8211 */ /* 0x042fe400078808ff */
[----:B------:R-:W0:Y:S02]  /*0b90*/  @!P3 LDC.64 R14, c[0x0][0x3a0] ;  /* 0x0000e800ff0ebb82 */ /* 0x000e240000000a00 */
[----:B------:R-:W-:Y:S01]  /*0ba0*/  @!P0 LEA.HI.X R31, R32, R19, R4, 0x1, P4 ;  /* 0x00000013201f8211 */ /* 0x000fe200020f0c04 */
[----:B--2---:R-:W-:-:S05]  /*0bb0*/  @!P1 IMAD.WIDE.U32 R28, R5, R22, R28 ;  /* 0x00000016051c9225 */ /* 0x004fca00078e001c */
[----:B------:R-:W1:Y:S01]  /*0bc0*/  @!P2 LDC.64 R16, c[0x0][0x3a0] ;  /* 0x0000e800ff10ab82 */ /* 0x000e620000000a00 */
[----:B------:R-:W-:Y:S01]  /*0bd0*/  @!P1 IMAD R4, R5, R23, R29 ;  /* 0x0000001705049224 */ /* 0x000fe200078e021d */
[----:B---3--:R-:W-:-:S06]  /*0be0*/  @!P1 LEA R12, P4, R28, R12, 0x1 ;  /* 0x0000000c1c0c9211 */ /* 0x008fcc00078808ff */
[----:B------:R-:W2:Y:S01]  /*0bf0*/  @!P3 LDC.64 R22, c[0x0][0x388] ;  /* 0x0000e200ff16bb82 */ /* 0x000ea20000000a00 */
[----:B------:R-:W-:Y:S01]  /*0c00*/  @!P1 LEA.HI.X R13, R28, R13, R4, 0x1, P4 ;  /* 0x0000000d1c0d9211 */ /* 0x000fe200020f0c04 */
[----:B------:R-:W-:Y:S01]  /*0c10*/  @!P3 IMAD.MOV.U32 R25, RZ, RZ, RZ ;  /* 0x000000ffff19b224 */ /* 0x000fe200078e00ff */
[----:B------:R-:W-:-:S05]  /*0c20*/  MOV R4, RZ ;  /* 0x000000ff00047202 */ /* 0x000fca0000000f00 */
[----:B------:R-:W3:Y:S08]  /*0c30*/  @!P2 LDC.64 R18, c[0x0][0x388] ;  /* 0x0000e200ff12ab82 */ /* 0x000ef00000000a00 */
[----:B------:R-:W4:Y:S01]  /*0c40*/  LDC.64 R28, c[0x0][0x3b0] ;  /* 0x0000ec00ff1c7b82 */ /* 0x000f220000000a00 */
[----:B------:R-:W-:Y:S01]  /*0c50*/  @!P2 IMAD.MOV.U32 R27, RZ, RZ, RZ ;  /* 0x000000ffff1ba224 */ /* 0x000fe200078e00ff */
[----:B------:R-:W5:Y:S01]  /*0c60*/  @!P0 LDG.E.U16.CONSTANT R4, desc[UR12][R30.64] ;  /* 0x0000000c1e048981 */ /* 0x000f62000c1e9500 */
[----:B0-----:R-:W-:-:S03]  /*0c70*/  @!P3 IMAD.WIDE.U32 R24, R5, R14, R24 ;  /* 0x0000000e0518b225 */ /* 0x001fc600078e0018 */
[----:B------:R-:W5:Y:S01]  /*0c80*/  @!P1 LDG.E.U16.CONSTANT R13, desc[UR12][R12.64] ;  /* 0x0000000c0c0d9981 */ /* 0x000f62000c1e9500 */
[----:B-1----:R-:W-:Y:S01]  /*0c90*/  @!P2 IMAD.WIDE.U32 R26, R5, R16, R26 ;  /* 0x00000010051aa225 */ /* 0x002fe200078e001a */
[----:B--2---:R-:W-:-:S03]  /*0ca0*/  @!P3 LEA R22, P4, R24, R22, 0x1 ;  /* 0x000000161816b211 */ /* 0x004fc600078808ff */
[C---:B------:R-:W-:Y:S02]  /*0cb0*/  @!P3 IMAD R15, R5.reuse, R15, R25 ;  /* 0x0000000f050fb224 */ /* 0x040fe400078e0219 */
[----:B------:R-:W-:Y:S02]  /*0cc0*/  @!P2 IMAD R17, R5, R17, R27 ;  /* 0x000000110511a224 */ /* 0x000fe400078e021b */
[----:B------:R-:W-:Y:S01]  /*0cd0*/  IMAD.MOV.U32 R14, RZ, RZ, RZ ;  /* 0x000000ffff0e7224 */ /* 0x000fe200078e00ff */
[----:B---3--:R-:W-:Y:S02]  /*0ce0*/  @!P2 LEA R18, P0, R26, R18, 0x1 ;  /* 0x000000121a12a211 */ /* 0x008fe400078008ff */
[----:B------:R-:W-:Y:S02]  /*0cf0*/  @!P3 LEA.HI.X R23, R24, R23, R15, 0x1, P4 ;  /* 0x000000171817b211 */ /* 0x000fe400020f0c0f */
[----:B------:R-:W-:Y:S01]  /*0d00*/  @!P2 LEA.HI.X R19, R26, R19, R17, 0x1, P0 ;  /* 0x000000131a13a211 */ /* 0x000fe200000f0c11 */
[----:B----4-:R-:W-:-:S04]  /*0d10*/  IMAD.WIDE.U32 R28, R6, 0x4, R28 ;  /* 0x00000004061c7825 */ /* 0x010fc800078e001c */
        /* <DEDUP_REMOVED lines=9> */
.L_x_8:
[----:B------:R-:W-:Y:S01]  /*0db0*/  IMAD.MOV.U32 R13, RZ, RZ, R2 ;  /* 0x000000ffff0d7224 */ /* 0x000fe200078e0002 */
[----:B------:R-:W-:Y:S06]  /*0dc0*/  BRA.U !UP0, `(.L_x_5) ;  /* 0x0000000108787547 */ /* 0x000fec000b800000 */
[-C--:B------:R-:W-:Y:S01]  /*0dd0*/  LOP3.LUT R12, RZ, R6.reuse, RZ, 0x33, !PT ;  /* 0x00000006ff0c7212 */ /* 0x080fe200078e33ff */
[----:B------:R-:W0:Y:S01]  /*0de0*/  LDC.64 R14, c[0x0][0x3b0] ;  /* 0x0000ec00ff0e7b82 */ /* 0x000e220000000a00 */
[----:B------:R-:W-:Y:S01]  /*0df0*/  IADD3 R8, PT, PT, R9, R6, RZ ;  /* 0x0000000609087210 */ /* 0x000fe20007ffe0ff */
[----:B------:R-:W-:Y:S02]  /*0e00*/  IMAD.MOV.U32 R4, RZ, RZ, RZ ;  /* 0x000000ffff047224 */ /* 0x000fe400078e00ff */
[----:B------:R-:W-:Y:S01]  /*0e10*/  IMAD.IADD R12, R7, 0x1, R12 ;  /* 0x00000001070c7824 */ /* 0x000fe200078e020c */
[----:B------:R-:W-:-:S04]  /*0e20*/  ISETP.GE.AND P0, PT, R8, UR6, PT ;  /* 0x0000000608007c0c */ /* 0x000fc8000bf06270 */
[----:B------:R-:W-:Y:S02]  /*0e30*/  ISETP.GE.AND P1, PT, R12, UR6, PT ;  /* 0x000000060c007c0c */ /* 0x000fe4000bf26270 */
[----:B------:R-:W-:Y:S02]  /*0e40*/  ISETP.LT.OR P0, PT, R8, RZ, P0 ;  /* 0x000000ff0800720c */ /* 0x000fe40000701670 */
[----:B------:R-:W-:-:S11]  /*0e50*/  ISETP.LT.OR P1, PT, R12, RZ, P1 ;  /* 0x000000ff0c00720c */ /* 0x000fd60000f21670 */
[----:B------:R-:W1:Y:S01]  /*0e60*/  @!P0 LDC.64 R16, c[0x0][0x3a0] ;  /* 0x0000e800ff108b82 */ /* 0x000e620000000a00 */
[----:B------:R-:W-:Y:S01]  /*0e70*/  @!P0 IMAD.MOV.U32 R9, RZ, RZ, RZ ;  /* 0x000000ffff098224 */ /* 0x000fe200078e00ff */
[----:B------:R-:W-:Y:S01]  /*0e80*/  @!P1 MOV R13, RZ ;  /* 0x000000ff000d9202 */ /* 0x000fe20000000f00 */
[----:B0-----:R-:W-:-:S05]  /*0e90*/  IMAD.WIDE.U32 R14, R6, 0x4, R14 ;  /* 0x00000004060e7825 */ /* 0x001fca00078e000e */
[----:B------:R-:W0:Y:S01]  /*0ea0*/  @!P1 LDC.64 R24, c[0x0][0x3a0] ;  /* 0x0000e800ff189b82 */ /* 0x000e220000000a00 */
[----:B------:R-:W2:Y:S07]  /*0eb0*/  LDG.E.CONSTANT R14, desc[UR12][R14.64] ;  /* 0x0000000c0e0e7981 */ /* 0x000eae000c1e9900 */
[----:B------:R-:W3:Y:S08]  /*0ec0*/  @!P1 LDC.64 R18, c[0x0][0x388] ;  /* 0x0000e200ff129b82 */ /* 0x000ef00000000a00 */
[----:B------:R-:W4:Y:S01]  /*0ed0*/  @!P0 LDC.64 R22, c[0x0][0x388] ;  /* 0x0000e200ff168b82 */ /* 0x000f220000000a00 */
[----:B-1----:R-:W-:-:S04]  /*0ee0*/  @!P0 IMAD.WIDE.U32 R8, R5, R16, R8 ;  /* 0x0000001005088225 */ /* 0x002fc800078e0008 */
[C---:B------:R-:W-:Y:S02]  /*0ef0*/  @!P0 IMAD R17, R5.reuse, R17, R9 ;  /* 0x0000001105118224 */ /* 0x040fe400078e0209 */
[----:B0-----:R-:W-:-:S04]  /*0f00*/  @!P1 IMAD.WIDE.U32 R12, R5, R24, R12 ;  /* 0x00000018050c9225 */ /* 0x001fc800078e000c */
[----:B------:R-:W-:Y:S01]  /*0f10*/  @!P1 IMAD R25, R5, R25, R13 ;  /* 0x0000001905199224 */ /* 0x000fe200078e020d */
[----:B---3--:R-:W-:-:S04]  /*0f20*/  @!P1 LEA R18, P3, R12, R18, 0x1 ;  /* 0x000000120c129211 */ /* 0x008fc800078608ff */
[----:B------:R-:W-:Y:S02]  /*0f30*/  @!P1 LEA.HI.X R19, R12, R19, R25, 0x1, P3 ;  /* 0x000000130c139211 */ /* 0x000fe400018f0c19 */
[----:B----4-:R-:W-:-:S04]  /*0f40*/  @!P0 LEA R22, P2, R8, R22, 0x1 ;  /* 0x0000001608168211 */ /* 0x010fc800078408ff */
[----:B------:R-:W3:Y:S01]  /*0f50*/  @!P1 LDG.E.U16.CONSTANT R19, desc[UR12][R18.64] ;  /* 0x0000000c12139981 */ /* 0x000ee2000c1e9500 */
[----:B------:R-:W-:-:S05]  /*0f60*/  @!P0 LEA.HI.X R23, R8, R23, R17, 0x1, P2 ;  /* 0x0000001708178211 */ /* 0x000fca00010f0c11 */
[----:B------:R-:W3:Y:S01]  /*0f70*/  @!P0 LDG.E.U16.CONSTANT R4, desc[UR12][R22.64] ;  /* 0x0000000c16048981 */ /* 0x000ee2000c1e9500 */
[----:B------:R-:W-:Y:S01]  /*0f80*/  MOV R13, R2 ;  /* 0x00000002000d7202 */ /* 0x000fe20000000f00 */
[----:B---3--:R-:W-:-:S04]  /*0f90*/  @!P1 IMAD.IADD R4, R4, 0x1, R19 ;  /* 0x0000000104049824 */ /* 0x008fc800078e0213 */
[----:B--2---:R-:W-:-:S07]  /*0fa0*/  IMAD R21, R14, R4, R21 ;  /* 0x000000040e157224 */ /* 0x004fce00078e0215 */
.L_x_5:
[----:B------:R-:W0:Y:S01]  /*0fb0*/  LDCU UR8, c[0x0][0x3a8] ;  /* 0x00007500ff0877ac */ /* 0x000e220008000800 */
[----:B------:R-:W1:Y:S01]  /*0fc0*/  LDCU.64 UR10, c[0x0][0x398] ;  /* 0x00007300ff0a77ac */ /* 0x000e620008000a00 */
[----:B------:R-:W2:Y:S01]  /*0fd0*/  LDCU.64 UR14, c[0x0][0x380] ;  /* 0x00007000ff0e77ac */ /* 0x000ea20008000a00 */
[----:B0-----:R-:W-:-:S04]  /*0fe0*/  ULEA.HI UR5, UR8, UR8, URZ, 0x1 ;  /* 0x0000000808057291 */ /* 0x001fc8000f8f08ff */
[----:B------:R-:W-:-:S06]  /*0ff0*/  USHF.R.S32.HI UR5, URZ, 0x1, UR5 ;  /* 0x00000001ff057899 */ /* 0x000fcc0008011405 */
[----:B------:R-:W-:-:S04]  /*1000*/  IADD3 R2, PT, PT, R13, -UR5, R10 ;  /* 0x800000050d027c10 */ /* 0x000fc8000fffe00a */
[C---:B------:R-:W-:Y:S01]  /*1010*/  ISETP.GE.AND P0, PT, R2.reuse, UR6, PT ;  /* 0x0000000602007c0c */ /* 0x040fe2000bf06270 */
[----:B------:R-:W0:Y:S03]  /*1020*/  LDCU UR5, c[0x0][0x394] ;  /* 0x00007280ff0577ac */ /* 0x000e260008000800 */
[----:B------:R-:W-:-:S13]  /*1030*/  ISETP.LT.OR P0, PT, R2, RZ, P0 ;  /* 0x000000ff0200720c */ /* 0x000fda0000701670 */
[----:B------:R-:W3:Y:S01]  /*1040*/  @!P0 LDC.64 R16, c[0x0][0x3a0] ;  /* 0x0000e800ff108b82 */ /* 0x000ee20000000a00 */
[----:B0-----:R-:W-:Y:S02]  /*1050*/  IMAD R15, R3, UR5, R0 ;  /* 0x00000005030f7c24 */ /* 0x001fe4000f8e0200 */
[----:B------:R-:W-:-:S03]  /*1060*/  @!P0 IMAD.MOV.U32 R3, RZ, RZ, RZ ;  /* 0x000000ffff038224 */ /* 0x000fc600078e00ff */
[----:B------:R-:W-:Y:S02]  /*1070*/  SHF.R.S32.HI R9, RZ, 0x1f, R15 ;  /* 0x0000001fff097819 */ /* 0x000fe4000001140f */
[----:B------:R-:W0:Y:S08]  /*1080*/  @!P0 LDC.64 R4, c[0x0][0x388] ;  /* 0x0000e200ff048b82 */ /* 0x000e300000000a00 */
[----:B------:R-:W4:Y:S01]  /*1090*/  @!P0 LDC.64 R6, c[0x0][0x3b0] ;  /* 0x0000ec00ff068b82 */ /* 0x000f220000000a00 */
[----:B---3--:R-:W-:-:S02]  /*10a0*/  @!P0 IMAD R0, R9, R16, RZ ;  /* 0x0000001009008224 */ /* 0x008fc400078e02ff */
[----:B------:R-:W-:-:S04]  /*10b0*/  @!P0 IMAD.WIDE.U32 R2, R15, R16, R2 ;  /* 0x000000100f028225 */ /* 0x000fc800078e0002 */
[----:B------:R-:W-:Y:S01]  /*10c0*/  @!P0 IMAD R11, R15, R17, R0 ;  /* 0x000000110f0b8224 */ /* 0x000fe200078e0200 */
[----:B0-----:R-:W-:-:S03]  /*10d0*/  @!P0 LEA R4, P1, R2, R4, 0x1 ;  /* 0x0000000402048211 */ /* 0x001fc600078208ff */
[----:B------:R-:W-:-:S05]  /*10e0*/  @!P0 IMAD.IADD R0, R3, 0x1, R11 ;  /* 0x0000000103008824 */ /* 0x000fca00078e020b */
[----:B------:R-:W-:Y:S01]  /*10f0*/  @!P0 LEA.HI.X R5, R2, R5, R0, 0x1, P1 ;  /* 0x0000000502058211 */ /* 0x000fe200008f0c00 */
[----:B----4-:R-:W-:-:S04]  /*1100*/  @!P0 IMAD.WIDE.U32 R6, R13, 0x4, R6 ;  /* 0x000000040d068825 */ /* 0x010fc800078e0006 */
[----:B------:R-:W3:Y:S04]  /*1110*/  @!P0 LDG.E.U16.CONSTANT R4, desc[UR12][R4.64] ;  /* 0x0000000c04048981 */ /* 0x000ee8000c1e9500 */
[----:B------:R-:W3:Y:S01]  /*1120*/  @!P0 LDG.E.CONSTANT R6, desc[UR12][R6.64] ;  /* 0x0000000c06068981 */ /* 0x000ee2000c1e9900 */
[----:B------:R-:W-:Y:S02]  /*1130*/  HFMA2 R11, -RZ, RZ, 0, 0 ;  /* 0x00000000ff0b7431 */ /* 0x000fe400000001ff */
[----:B-1----:R-:W-:Y:S01]  /*1140*/  IMAD R9, R9, UR10, RZ ;  /* 0x0000000a09097c24 */ /* 0x002fe2000f8e02ff */
[----:B------:R-:W-:-:S03]  /*1150*/  UIADD3 UR5, UPT, UPT, UR8, -0x1, URZ ;  /* 0xffffffff08057890 */ /* 0x000fc6000fffe0ff */
[C---:B------:R-:W-:Y:S02]  /*1160*/  IMAD R3, R15.reuse, UR11, R9 ;  /* 0x0000000b0f037c24 */ /* 0x040fe4000f8e0209 */
[----:B------:R-:W-:-:S04]  /*1170*/  IMAD.WIDE.U32 R10, R15, UR10, R10 ;  /* 0x0000000a0f0a7c25 */ /* 0x000fc8000f8e000a */
[----:B------:R-:W-:Y:S02]  /*1180*/  IMAD.IADD R3, R11, 0x1, R3 ;  /* 0x000000010b037824 */ /* 0x000fe400078e0203 */
[----:B---3--:R-:W-:Y:S01]  /*1190*/  @!P0 IMAD R21, R6, R4, R21 ;  /* 0x0000000406158224 */ /* 0x008fe200078e0215 */
[----:B--2---:R-:W-:-:S04]  /*11a0*/  LEA R2, P0, R10, UR14, 0x1 ;  /* 0x0000000e0a027c11 */ /* 0x004fc8000f8008ff */
[----:B------:R-:W-:Y:S02]  /*11b0*/  LEA.HI.X R3, R10, UR15, R3, 0x1, P0 ;  /* 0x0000000f0a037c11 */ /* 0x000fe400080f0c03 */
[----:B------:R-:W-:-:S05]  /*11c0*/  SHF.R.S32.HI R21, RZ, UR5, R21 ;  /* 0x00000005ff157c19 */ /* 0x000fca0008011415 */
[----:B------:R-:W-:Y:S01]  /*11d0*/  STG.E.U16 desc[UR12][R2.64], R21 ;  /* 0x0000001502007986 */ /* 0x000fe2000c10150c */
[----:B------:R-:W-:Y:S05]  /*11e0*/  EXIT ;  /* 0x000000000000794d */ /* 0x000fea0003800000 */
.L_x_9:
        /* <DEDUP_REMOVED lines=9> */
.L_x_11:


//--------------------- .nv.shared.reserved.0     --------------------------
	.section	.nv.shared.reserved.0,"aw",@nobits
	.weak		__nv_reservedSMEM_offset_0_alias
	.size		__nv_reservedSMEM_offset_0_alias, 0, 64
	.other		__nv_reservedSMEM_offset_0_alias,@"STO_CUDA_RESERVED_SHARED STV_DEFAULT"
__nv_reservedSMEM_offset_0_alias:
	.zero		0
	.zero		64


//--------------------- .nv.constant0._Z7kernel2PtPKtiimmiPKi --------------------------
	.section	.nv.constant0._Z7kernel2PtPKtiimmiPKi,"a",@progbits
	.sectionflags	@""
	.align	4
.nv.constant0._Z7kernel2PtPKtiimmiPKi:
	.zero		952


//--------------------- .nv.constant0._Z7kernel1PtPKtiimmiPKi --------------------------
	.section	.nv.constant0._Z7kernel1PtPKtiimmiPKi,"a",@progbits
	.sectionflags	@""
	.align	4
.nv.constant0._Z7kernel1PtPKtiimmiPKi:
	.zero		952


//--------------------- SYMBOLS --------------------------

	.type		.nv.reservedSmem.offset0,@object
	.size		.nv.reservedSmem.offset0,0x4
